//
// Generated by NVIDIA NVVM Compiler
//
// Compiler Build ID: CL-36424714
// Cuda compilation tools, release 13.0, V13.0.88
// Based on NVVM 20.0.0
//

.version 9.0
.target sm_100
.address_size 64

	// .globl	_Z15kernelHistogramPiPhii
.const .align 4 .b8 d_lut[1024];
.const .align 4 .b8 d_hist[1024];
// _ZZ15kernelHistogramPiPhiiE9shareHist has been demoted

.visible .entry _Z15kernelHistogramPiPhii(
	.param .u64 .ptr .align 1 _Z15kernelHistogramPiPhii_param_0,
	.param .u64 .ptr .align 1 _Z15kernelHistogramPiPhii_param_1,
	.param .u32 _Z15kernelHistogramPiPhii_param_2,
	.param .u32 _Z15kernelHistogramPiPhii_param_3
)
{
	.reg .pred 	%p<3>;
	.reg .b16 	%rs<2>;
	.reg .b32 	%r<18>;
	.reg .b64 	%rd<14>;
	// demoted variable
	.shared .align 4 .b8 _ZZ15kernelHistogramPiPhiiE9shareHist[1024];
	ld.param.u64 	%rd7, [_Z15kernelHistogramPiPhii_param_0];
	ld.param.u64 	%rd8, [_Z15kernelHistogramPiPhii_param_1];
	ld.param.s32 	%rd2, [_Z15kernelHistogramPiPhii_param_2];
	ld.param.u32 	%r5, [_Z15kernelHistogramPiPhii_param_3];
	mov.u32 	%r1, %tid.x;
	mov.u32 	%r2, %ctaid.x;
	mov.u32 	%r6, %ntid.x;
	mad.lo.s32 	%r7, %r2, %r6, %r1;
	cvt.u64.u32 	%rd13, %r7;
	mov.u32 	%r8, %nctaid.x;
	mul.lo.s32 	%r3, %r6, %r8;
	shl.b32 	%r9, %r1, 2;
	mov.u32 	%r10, _ZZ15kernelHistogramPiPhiiE9shareHist;
	add.s32 	%r4, %r10, %r9;
	mov.b32 	%r11, 0;
	st.shared.u32 	[%r4], %r11;
	bar.sync 	0;
	setp.ge.u64 	%p1, %rd13, %rd2;
	@%p1 bra 	$L__BB0_3;
	cvt.u64.u32 	%rd3, %r3;
	cvta.to.global.u64 	%rd4, %rd8;
$L__BB0_2:
	add.s64 	%rd9, %rd4, %rd13;
	ld.global.u8 	%rs1, [%rd9];
	mul.wide.u16 	%r12, %rs1, 4;
	add.s32 	%r14, %r10, %r12;
	atom.shared.add.u32 	%r15, [%r14], 1;
	add.s64 	%rd13, %rd13, %rd3;
	setp.lt.u64 	%p2, %rd13, %rd2;
	@%p2 bra 	$L__BB0_2;
$L__BB0_3:
	cvta.to.global.u64 	%rd10, %rd7;
	bar.sync 	0;
	ld.shared.u32 	%r16, [%r4];
	mad.lo.s32 	%r17, %r5, %r2, %r1;
	mul.wide.u32 	%rd11, %r17, 4;
	add.s64 	%rd12, %rd10, %rd11;
	st.global.u32 	[%rd12], %r16;
	ret;

}
	// .globl	_Z13AddHistogramsPiS_ii
.visible .entry _Z13AddHistogramsPiS_ii(
	.param .u64 .ptr .align 1 _Z13AddHistogramsPiS_ii_param_0,
	.param .u64 .ptr .align 1 _Z13AddHistogramsPiS_ii_param_1,
	.param .u32 _Z13AddHistogramsPiS_ii_param_2,
	.param .u32 _Z13AddHistogramsPiS_ii_param_3
)
{
	.reg .pred 	%p<10>;
	.reg .b32 	%r<116>;
	.reg .b64 	%rd<43>;

	ld.param.u64 	%rd2, [_Z13AddHistogramsPiS_ii_param_0];
	ld.param.u64 	%rd3, [_Z13AddHistogramsPiS_ii_param_1];
	ld.param.u32 	%r36, [_Z13AddHistogramsPiS_ii_param_2];
	ld.param.u32 	%r37, [_Z13AddHistogramsPiS_ii_param_3];
	cvta.to.global.u64 	%rd1, %rd3;
	mov.u32 	%r1, %tid.x;
	setp.lt.s32 	%p1, %r36, 1;
	mov.b32 	%r115, 0;
	@%p1 bra 	$L__BB1_13;
	and.b32  	%r2, %r36, 15;
	setp.lt.u32 	%p2, %r36, 16;
	mov.b32 	%r107, 0;
	mov.u32 	%r115, %r107;
	@%p2 bra 	$L__BB1_4;
	and.b32  	%r107, %r36, 2147483632;
	neg.s32 	%r101, %r107;
	shl.b32 	%r5, %r37, 4;
	mov.b32 	%r115, 0;
	mul.wide.s32 	%rd6, %r37, 4;
	mov.u32 	%r100, %r1;
$L__BB1_3:
	.pragma "nounroll";
	mul.wide.s32 	%rd4, %r100, 4;
	add.s64 	%rd5, %rd1, %rd4;
	ld.global.u32 	%r42, [%rd5];
	add.s32 	%r43, %r42, %r115;
	add.s64 	%rd7, %rd5, %rd6;
	ld.global.u32 	%r44, [%rd7];
	add.s32 	%r45, %r44, %r43;
	add.s64 	%rd8, %rd7, %rd6;
	ld.global.u32 	%r46, [%rd8];
	add.s32 	%r47, %r46, %r45;
	add.s64 	%rd9, %rd8, %rd6;
	ld.global.u32 	%r48, [%rd9];
	add.s32 	%r49, %r48, %r47;
	add.s64 	%rd10, %rd9, %rd6;
	ld.global.u32 	%r50, [%rd10];
	add.s32 	%r51, %r50, %r49;
	add.s64 	%rd11, %rd10, %rd6;
	ld.global.u32 	%r52, [%rd11];
	add.s32 	%r53, %r52, %r51;
	add.s64 	%rd12, %rd11, %rd6;
	ld.global.u32 	%r54, [%rd12];
	add.s32 	%r55, %r54, %r53;
	add.s64 	%rd13, %rd12, %rd6;
	ld.global.u32 	%r56, [%rd13];
	add.s32 	%r57, %r56, %r55;
	add.s64 	%rd14, %rd13, %rd6;
	ld.global.u32 	%r58, [%rd14];
	add.s32 	%r59, %r58, %r57;
	add.s64 	%rd15, %rd14, %rd6;
	ld.global.u32 	%r60, [%rd15];
	add.s32 	%r61, %r60, %r59;
	add.s64 	%rd16, %rd15, %rd6;
	ld.global.u32 	%r62, [%rd16];
	add.s32 	%r63, %r62, %r61;
	add.s64 	%rd17, %rd16, %rd6;
	ld.global.u32 	%r64, [%rd17];
	add.s32 	%r65, %r64, %r63;
	add.s64 	%rd18, %rd17, %rd6;
	ld.global.u32 	%r66, [%rd18];
	add.s32 	%r67, %r66, %r65;
	add.s64 	%rd19, %rd18, %rd6;
	ld.global.u32 	%r68, [%rd19];
	add.s32 	%r69, %r68, %r67;
	add.s64 	%rd20, %rd19, %rd6;
	ld.global.u32 	%r70, [%rd20];
	add.s32 	%r71, %r70, %r69;
	add.s64 	%rd21, %rd20, %rd6;
	ld.global.u32 	%r72, [%rd21];
	add.s32 	%r115, %r72, %r71;
	add.s32 	%r101, %r101, 16;
	add.s32 	%r100, %r100, %r5;
	setp.ne.s32 	%p3, %r101, 0;
	@%p3 bra 	$L__BB1_3;
$L__BB1_4:
	setp.eq.s32 	%p4, %r2, 0;
	@%p4 bra 	$L__BB1_13;
	and.b32  	%r15, %r36, 7;
	setp.lt.u32 	%p5, %r2, 8;
	@%p5 bra 	$L__BB1_7;
	mad.lo.s32 	%r74, %r107, %r37, %r1;
	mul.wide.s32 	%rd22, %r74, 4;
	add.s64 	%rd23, %rd1, %rd22;
	ld.global.u32 	%r75, [%rd23];
	add.s32 	%r76, %r75, %r115;
	mul.wide.s32 	%rd24, %r37, 4;
	add.s64 	%rd25, %rd23, %rd24;
	ld.global.u32 	%r77, [%rd25];
	add.s32 	%r78, %r77, %r76;
	add.s64 	%rd26, %rd25, %rd24;
	ld.global.u32 	%r79, [%rd26];
	add.s32 	%r80, %r79, %r78;
	add.s64 	%rd27, %rd26, %rd24;
	ld.global.u32 	%r81, [%rd27];
	add.s32 	%r82, %r81, %r80;
	add.s64 	%rd28, %rd27, %rd24;
	ld.global.u32 	%r83, [%rd28];
	add.s32 	%r84, %r83, %r82;
	add.s64 	%rd29, %rd28, %rd24;
	ld.global.u32 	%r85, [%rd29];
	add.s32 	%r86, %r85, %r84;
	add.s64 	%rd30, %rd29, %rd24;
	ld.global.u32 	%r87, [%rd30];
	add.s32 	%r88, %r87, %r86;
	add.s64 	%rd31, %rd30, %rd24;
	ld.global.u32 	%r89, [%rd31];
	add.s32 	%r115, %r89, %r88;
	add.s32 	%r107, %r107, 8;
$L__BB1_7:
	setp.eq.s32 	%p6, %r15, 0;
	@%p6 bra 	$L__BB1_13;
	and.b32  	%r21, %r36, 3;
	setp.lt.u32 	%p7, %r15, 4;
	@%p7 bra 	$L__BB1_10;
	mad.lo.s32 	%r91, %r107, %r37, %r1;
	mul.wide.s32 	%rd32, %r91, 4;
	add.s64 	%rd33, %rd1, %rd32;
	ld.global.u32 	%r92, [%rd33];
	add.s32 	%r93, %r92, %r115;
	mul.wide.s32 	%rd34, %r37, 4;
	add.s64 	%rd35, %rd33, %rd34;
	ld.global.u32 	%r94, [%rd35];
	add.s32 	%r95, %r94, %r93;
	add.s64 	%rd36, %rd35, %rd34;
	ld.global.u32 	%r96, [%rd36];
	add.s32 	%r97, %r96, %r95;
	add.s64 	%rd37, %rd36, %rd34;
	ld.global.u32 	%r98, [%rd37];
	add.s32 	%r115, %r98, %r97;
	add.s32 	%r107, %r107, 4;
$L__BB1_10:
	setp.eq.s32 	%p8, %r21, 0;
	@%p8 bra 	$L__BB1_13;
	mad.lo.s32 	%r113, %r107, %r37, %r1;
	neg.s32 	%r112, %r21;
$L__BB1_12:
	.pragma "nounroll";
	mul.wide.s32 	%rd38, %r113, 4;
	add.s64 	%rd39, %rd1, %rd38;
	ld.global.u32 	%r99, [%rd39];
	add.s32 	%r115, %r99, %r115;
	add.s32 	%r113, %r113, %r37;
	add.s32 	%r112, %r112, 1;
	setp.ne.s32 	%p9, %r112, 0;
	@%p9 bra 	$L__BB1_12;
$L__BB1_13:
	cvta.to.global.u64 	%rd40, %rd2;
	mul.wide.u32 	%rd41, %r1, 4;
	add.s64 	%rd42, %rd40, %rd41;
	st.global.u32 	[%rd42], %r115;
	ret;

}
	// .globl	_Z12lutCalculatePiiii
.visible .entry _Z12lutCalculatePiiii(
	.param .u64 .ptr .align 1 _Z12lutCalculatePiiii_param_0,
	.param .u32 _Z12lutCalculatePiiii_param_1,
	.param .u32 _Z12lutCalculatePiiii_param_2,
	.param .u32 _Z12lutCalculatePiiii_param_3
)
{
	.reg .pred 	%p<11>;
	.reg .b32 	%r<109>;
	.reg .b32 	%f<7>;
	.reg .b64 	%rd<22>;
	.reg .b64 	%fd<3>;

	ld.param.u64 	%rd7, [_Z12lutCalculatePiiii_param_0];
	ld.param.u32 	%r32, [_Z12lutCalculatePiiii_param_2];
	ld.param.u32 	%r33, [_Z12lutCalculatePiiii_param_3];
	mov.u32 	%r1, %tid.x;
	add.s32 	%r2, %r1, 1;
	and.b32  	%r3, %r2, 15;
	setp.lt.u32 	%p1, %r1, 15;
	mov.b32 	%r108, 0;
	mov.u32 	%r102, %r108;
	@%p1 bra 	$L__BB2_3;
	and.b32  	%r102, %r2, 2032;
	mov.u64 	%rd9, d_hist;
	add.s64 	%rd20, %rd9, 32;
	neg.s32 	%r95, %r102;
	mov.b32 	%r108, 0;
$L__BB2_2:
	.pragma "nounroll";
	ld.const.u32 	%r37, [%rd20+-32];
	add.s32 	%r38, %r37, %r108;
	ld.const.u32 	%r39, [%rd20+-28];
	add.s32 	%r40, %r39, %r38;
	ld.const.u32 	%r41, [%rd20+-24];
	add.s32 	%r42, %r41, %r40;
	ld.const.u32 	%r43, [%rd20+-20];
	add.s32 	%r44, %r43, %r42;
	ld.const.u32 	%r45, [%rd20+-16];
	add.s32 	%r46, %r45, %r44;
	ld.const.u32 	%r47, [%rd20+-12];
	add.s32 	%r48, %r47, %r46;
	ld.const.u32 	%r49, [%rd20+-8];
	add.s32 	%r50, %r49, %r48;
	ld.const.u32 	%r51, [%rd20+-4];
	add.s32 	%r52, %r51, %r50;
	ld.const.u32 	%r53, [%rd20];
	add.s32 	%r54, %r53, %r52;
	ld.const.u32 	%r55, [%rd20+4];
	add.s32 	%r56, %r55, %r54;
	ld.const.u32 	%r57, [%rd20+8];
	add.s32 	%r58, %r57, %r56;
	ld.const.u32 	%r59, [%rd20+12];
	add.s32 	%r60, %r59, %r58;
	ld.const.u32 	%r61, [%rd20+16];
	add.s32 	%r62, %r61, %r60;
	ld.const.u32 	%r63, [%rd20+20];
	add.s32 	%r64, %r63, %r62;
	ld.const.u32 	%r65, [%rd20+24];
	add.s32 	%r66, %r65, %r64;
	ld.const.u32 	%r67, [%rd20+28];
	add.s32 	%r108, %r67, %r66;
	add.s32 	%r95, %r95, 16;
	add.s64 	%rd20, %rd20, 64;
	setp.ne.s32 	%p2, %r95, 0;
	@%p2 bra 	$L__BB2_2;
$L__BB2_3:
	setp.eq.s32 	%p3, %r3, 0;
	@%p3 bra 	$L__BB2_12;
	and.b32  	%r13, %r2, 7;
	setp.lt.u32 	%p4, %r3, 8;
	@%p4 bra 	$L__BB2_6;
	mul.wide.u32 	%rd10, %r102, 4;
	mov.u64 	%rd11, d_hist;
	add.s64 	%rd12, %rd11, %rd10;
	ld.const.u32 	%r69, [%rd12];
	add.s32 	%r70, %r69, %r108;
	ld.const.u32 	%r71, [%rd12+4];
	add.s32 	%r72, %r71, %r70;
	ld.const.u32 	%r73, [%rd12+8];
	add.s32 	%r74, %r73, %r72;
	ld.const.u32 	%r75, [%rd12+12];
	add.s32 	%r76, %r75, %r74;
	ld.const.u32 	%r77, [%rd12+16];
	add.s32 	%r78, %r77, %r76;
	ld.const.u32 	%r79, [%rd12+20];
	add.s32 	%r80, %r79, %r78;
	ld.const.u32 	%r81, [%rd12+24];
	add.s32 	%r82, %r81, %r80;
	ld.const.u32 	%r83, [%rd12+28];
	add.s32 	%r108, %r83, %r82;
	add.s32 	%r102, %r102, 8;
$L__BB2_6:
	setp.eq.s32 	%p5, %r13, 0;
	@%p5 bra 	$L__BB2_12;
	and.b32  	%r19, %r2, 3;
	setp.lt.u32 	%p6, %r13, 4;
	@%p6 bra 	$L__BB2_9;
	mul.wide.u32 	%rd13, %r102, 4;
	mov.u64 	%rd14, d_hist;
	add.s64 	%rd15, %rd14, %rd13;
	ld.const.u32 	%r85, [%rd15];
	add.s32 	%r86, %r85, %r108;
	ld.const.u32 	%r87, [%rd15+4];
	add.s32 	%r88, %r87, %r86;
	ld.const.u32 	%r89, [%rd15+8];
	add.s32 	%r90, %r89, %r88;
	ld.const.u32 	%r91, [%rd15+12];
	add.s32 	%r108, %r91, %r90;
	add.s32 	%r102, %r102, 4;
$L__BB2_9:
	setp.eq.s32 	%p7, %r19, 0;
	@%p7 bra 	$L__BB2_12;
	mul.wide.u32 	%rd16, %r102, 4;
	mov.u64 	%rd17, d_hist;
	add.s64 	%rd21, %rd17, %rd16;
	neg.s32 	%r106, %r19;
$L__BB2_11:
	.pragma "nounroll";
	ld.const.u32 	%r92, [%rd21];
	add.s32 	%r108, %r92, %r108;
	add.s64 	%rd21, %rd21, 4;
	add.s32 	%r106, %r106, 1;
	setp.ne.s32 	%p8, %r106, 0;
	@%p8 bra 	$L__BB2_11;
$L__BB2_12:
	cvt.rn.f32.s32 	%f1, %r108;
	cvt.rn.f32.s32 	%f2, %r33;
	sub.f32 	%f3, %f1, %f2;
	mul.f32 	%f4, %f3, 0f437F0000;
	cvt.rn.f32.s32 	%f5, %r32;
	div.rn.f32 	%f6, %f4, %f5;
	cvt.f64.f32 	%fd1, %f6;
	add.f64 	%fd2, %fd1, 0d3FE0000000000000;
	cvt.rzi.s32.f64 	%r31, %fd2;
	cvta.to.global.u64 	%rd18, %rd7;
	mul.wide.u32 	%rd19, %r1, 4;
	add.s64 	%rd6, %rd18, %rd19;
	st.global.u32 	[%rd6], %r31;
	setp.gt.s32 	%p9, %r31, -1;
	@%p9 bra 	$L__BB2_14;
	mov.b32 	%r94, 0;
	st.global.u32 	[%rd6], %r94;
	bra.uni 	$L__BB2_16;
$L__BB2_14:
	setp.lt.u32 	%p10, %r31, 256;
	@%p10 bra 	$L__BB2_16;
	mov.b32 	%r93, 255;
	st.global.u32 	[%rd6], %r93;
$L__BB2_16:
	ret;

}
	// .globl	_Z11imageCreatePhS_i
.visible .entry _Z11imageCreatePhS_i(
	.param .u64 .ptr .align 1 _Z11imageCreatePhS_i_param_0,
	.param .u64 .ptr .align 1 _Z11imageCreatePhS_i_param_1,
	.param .u32 _Z11imageCreatePhS_i_param_2
)
{
	.reg .pred 	%p<3>;
	.reg .b32 	%r<9>;
	.reg .b64 	%rd<16>;

	ld.param.u64 	%rd8, [_Z11imageCreatePhS_i_param_0];
	ld.param.u64 	%rd9, [_Z11imageCreatePhS_i_param_1];
	ld.param.s32 	%rd2, [_Z11imageCreatePhS_i_param_2];
	mov.u32 	%r2, %tid.x;
	mov.u32 	%r3, %ctaid.x;
	mov.u32 	%r4, %ntid.x;
	mad.lo.s32 	%r5, %r3, %r4, %r2;
	cvt.u64.u32 	%rd15, %r5;
	mov.u32 	%r6, %nctaid.x;
	mul.lo.s32 	%r1, %r4, %r6;
	setp.ge.u64 	%p1, %rd15, %rd2;
	@%p1 bra 	$L__BB3_3;
	cvt.u64.u32 	%rd3, %r1;
	cvta.to.global.u64 	%rd4, %rd8;
	cvta.to.global.u64 	%rd5, %rd9;
	mov.u64 	%rd12, d_lut;
$L__BB3_2:
	add.s64 	%rd10, %rd4, %rd15;
	ld.global.u8 	%r7, [%rd10];
	mul.wide.u32 	%rd11, %r7, 4;
	add.s64 	%rd13, %rd12, %rd11;
	ld.const.u32 	%r8, [%rd13];
	add.s64 	%rd14, %rd5, %rd15;
	st.global.u8 	[%rd14], %r8;
	add.s64 	%rd15, %rd15, %rd3;
	setp.lt.u64 	%p2, %rd15, %rd2;
	@%p2 bra 	$L__BB3_2;
$L__BB3_3:
	ret;

}


// ===== COMPILED SASS (sm_100) =====

	.target	sm_100

	.elftype	@"ET_EXEC"


//--------------------- .note.nv.tkinfo           --------------------------
	.section	.note.nv.tkinfo,"",@"SHT_NOTE"
	.sectionflags	@"SHF_NOTE_NV_TKINFO"
	.tkinfo
        /*0018*/ 	.word	0x00000002
        /*0030*/ 	.string	""
        /*0030*/ 	.string	"ptxas"
        /*0030*/ 	.string	"Cuda compilation tools, release 13.0, V13.0.88"
        /*0030*/ 	.string	"Build cuda_13.0.r13.0/compiler.36424714_0"
        /*0030*/ 	.string	"-arch sm_100 -m 64 "



//--------------------- .note.nv.cuinfo           --------------------------
	.section	.note.nv.cuinfo,"",@"SHT_NOTE"
	.sectionflags	@"SHF_NOTE_NV_CUINFO"
        /*0018*/ 	.short	0x0002
        /*001a*/ 	.short	0x0064
        /*001c*/ 	.short	0x0082
	.zero		2


//--------------------- .nv.info                  --------------------------
	.section	.nv.info,"",@"SHT_CUDA_INFO"
	.align	4


	//----- nvinfo : EIATTR_REGCOUNT
	.align		4
        /*0000*/ 	.byte	0x04, 0x2f
        /*0002*/ 	.short	(.L_3 - .L_2)
	.align		4
.L_2:
        /*0004*/ 	.word	index@(_Z15kernelHistogramPiPhii)
        /*0008*/ 	.word	0x0000000c


	//----- nvinfo : EIATTR_FRAME_SIZE
	.align		4
.L_3:
        /*000c*/ 	.byte	0x04, 0x11
        /*000e*/ 	.short	(.L_5 - .L_4)
	.align		4
.L_4:
        /*0010*/ 	.word	index@(_Z15kernelHistogramPiPhii)
        /*0014*/ 	.word	0x00000000


	//----- nvinfo : EIATTR_REGCOUNT
	.align		4
.L_5:
        /*0018*/ 	.byte	0x04, 0x2f
        /*001a*/ 	.short	(.L_7 - .L_6)
	.align		4
.L_6:
        /*001c*/ 	.word	index@(_Z13AddHistogramsPiS_ii)
        /*0020*/ 	.word	0x00000020


	//----- nvinfo : EIATTR_FRAME_SIZE
	.align		4
.L_7:
        /*0024*/ 	.byte	0x04, 0x11
        /*0026*/ 	.short	(.L_9 - .L_8)
	.align		4
.L_8:
        /*0028*/ 	.word	index@(_Z13AddHistogramsPiS_ii)
        /*002c*/ 	.word	0x00000000


	//----- nvinfo : EIATTR_REGCOUNT
	.align		4
.L_9:
        /*0030*/ 	.byte	0x04, 0x2f
        /*0032*/ 	.short	(.L_11 - .L_10)
	.align		4
.L_10:
        /*0034*/ 	.word	index@(_Z12lutCalculatePiiii)
        /*0038*/ 	.word	0x0000001a


	//----- nvinfo : EIATTR_FRAME_SIZE
	.align		4
.L_11:
        /*003c*/ 	.byte	0x04, 0x11
        /*003e*/ 	.short	(.L_13 - .L_12)
	.align		4
.L_12:
        /*0040*/ 	.word	index@($__internal_0_$__cuda_sm3x_div_rn_noftz_f32_slowpath)
        /*0044*/ 	.word	0x00000000


	//----- nvinfo : EIATTR_FRAME_SIZE
	.align		4
.L_13:
        /*0048*/ 	.byte	0x04, 0x11
        /*004a*/ 	.short	(.L_15 - .L_14)
	.align		4
.L_14:
        /*004c*/ 	.word	index@(_Z12lutCalculatePiiii)
        /*0050*/ 	.word	0x00000000


	//----- nvinfo : EIATTR_REGCOUNT
	.align		4
.L_15:
        /*0054*/ 	.byte	0x04, 0x2f
        /*0056*/ 	.short	(.L_17 - .L_16)
	.align		4
.L_16:
        /*0058*/ 	.word	index@(_Z11imageCreatePhS_i)
        /*005c*/ 	.word	0x0000000c


	//----- nvinfo : EIATTR_FRAME_SIZE
	.align		4
.L_17:
        /*0060*/ 	.byte	0x04, 0x11
        /*0062*/ 	.short	(.L_19 - .L_18)
	.align		4
.L_18:
        /*0064*/ 	.word	index@(_Z11imageCreatePhS_i)
        /*0068*/ 	.word	0x00000000


	//----- nvinfo : EIATTR_MIN_STACK_SIZE
	.align		4
.L_19:
        /*006c*/ 	.byte	0x04, 0x12
        /*006e*/ 	.short	(.L_21 - .L_20)
	.align		4
.L_20:
        /*0070*/ 	.word	index@(_Z11imageCreatePhS_i)
        /*0074*/ 	.word	0x00000000


	//----- nvinfo : EIATTR_MIN_STACK_SIZE
	.align		4
.L_21:
        /*0078*/ 	.byte	0x04, 0x12
        /*007a*/ 	.short	(.L_23 - .L_22)
	.align		4
.L_22:
        /*007c*/ 	.word	index@(_Z12lutCalculatePiiii)
        /*0080*/ 	.word	0x00000000


	//----- nvinfo : EIATTR_MIN_STACK_SIZE
	.align		4
.L_23:
        /*0084*/ 	.byte	0x04, 0x12
        /*0086*/ 	.short	(.L_25 - .L_24)
	.align		4
.L_24:
        /*0088*/ 	.word	index@(_Z13AddHistogramsPiS_ii)
        /*008c*/ 	.word	0x00000000


	//----- nvinfo : EIATTR_MIN_STACK_SIZE
	.align		4
.L_25:
        /*0090*/ 	.byte	0x04, 0x12
        /*0092*/ 	.short	(.L_27 - .L_26)
	.align		4
.L_26:
        /*0094*/ 	.word	index@(_Z15kernelHistogramPiPhii)
        /*0098*/ 	.word	0x00000000
.L_27:


//--------------------- .nv.compat                --------------------------
	.section	.nv.compat,"",@"SHT_CUDA_COMPAT_INFO"
	.align	4
        /*0000*/ 	.byte	0x02, 0x09, 0x00, 0x00, 0x02, 0x02, 0x01, 0x00, 0x02, 0x05, 0x05, 0x00, 0x03, 0x07, 0x01, 0x01
        /*0010*/ 	.byte	0x02, 0x03, 0x00, 0x00, 0x02, 0x06, 0x01, 0x00, 0x04, 0x0b, 0x08, 0x00, 0x01, 0x00, 0x00, 0x00
        /*0020*/ 	.byte	0x00, 0x00, 0x00, 0x00


//--------------------- .nv.info._Z11imageCreatePhS_i --------------------------
	.section	.nv.info._Z11imageCreatePhS_i,"",@"SHT_CUDA_INFO"
	.sectionflags	@""
	.align	4


	//----- nvinfo : EIATTR_CUDA_API_VERSION
	.align		4
        /*0000*/ 	.byte	0x04, 0x37
        /*0002*/ 	.short	(.L_29 - .L_28)
.L_28:
        /*0004*/ 	.word	0x00000082


	//----- nvinfo : EIATTR_KPARAM_INFO
	.align		4
.L_29:
        /*0008*/ 	.byte	0x04, 0x17
        /*000a*/ 	.short	(.L_31 - .L_30)
.L_30:
        /*000c*/ 	.word	0x00000000
        /*0010*/ 	.short	0x0002
        /*0012*/ 	.short	0x0010
        /*0014*/ 	.byte	0x00, 0xf0, 0x11, 0x00


	//----- nvinfo : EIATTR_KPARAM_INFO
	.align		4
.L_31:
        /*0018*/ 	.byte	0x04, 0x17
        /*001a*/ 	.short	(.L_33 - .L_32)
.L_32:
        /*001c*/ 	.word	0x00000000
        /*0020*/ 	.short	0x0001
        /*0022*/ 	.short	0x0008
        /*0024*/ 	.byte	0x00, 0xf5, 0x21, 0x00


	//----- nvinfo : EIATTR_KPARAM_INFO
	.align		4
.L_33:
        /*0028*/ 	.byte	0x04, 0x17
        /*002a*/ 	.short	(.L_35 - .L_34)
.L_34:
        /*002c*/ 	.word	0x00000000
        /*0030*/ 	.short	0x0000
        /*0032*/ 	.short	0x0000
        /*0034*/ 	.byte	0x00, 0xf5, 0x21, 0x00


	//----- nvinfo : EIATTR_SPARSE_MMA_MASK
	.align		4
.L_35:
        /*0038*/ 	.byte	0x03, 0x50
        /*003a*/ 	.short	0x0000


	//----- nvinfo : EIATTR_MAXREG_COUNT
	.align		4
        /*003c*/ 	.byte	0x03, 0x1b
        /*003e*/ 	.short	0x00ff


	//----- nvinfo : EIATTR_MERCURY_ISA_VERSION
	.align		4
        /*0040*/ 	.byte	0x03, 0x5f
        /*0042*/ 	.short	0x0101


	//----- nvinfo : EIATTR_VRC_CTA_INIT_COUNT
	.align		4
        /*0044*/ 	.byte	0x02, 0x4a
	.zero		1
	.zero		1


	//----- nvinfo : EIATTR_EXIT_INSTR_OFFSETS
	.align		4
        /*0048*/ 	.byte	0x04, 0x1c
        /*004a*/ 	.short	(.L_37 - .L_36)


	//   ....[0]....
.L_36:
        /*004c*/ 	.word	0x000000b0


	//   ....[1]....
        /*0050*/ 	.word	0x000001d0


	//----- nvinfo : EIATTR_CRS_STACK_SIZE
	.align		4
.L_37:
        /*0054*/ 	.byte	0x04, 0x1e
        /*0056*/ 	.short	(.L_39 - .L_38)
.L_38:
        /*0058*/ 	.word	0x00000000


	//----- nvinfo : EIATTR_CBANK_PARAM_SIZE
	.align		4
.L_39:
        /*005c*/ 	.byte	0x03, 0x19
        /*005e*/ 	.short	0x0014


	//----- nvinfo : EIATTR_PARAM_CBANK
	.align		4
        /*0060*/ 	.byte	0x04, 0x0a
        /*0062*/ 	.short	(.L_41 - .L_40)
	.align		4
.L_40:
        /*0064*/ 	.word	index@(.nv.constant0._Z11imageCreatePhS_i)
        /*0068*/ 	.short	0x0380
        /*006a*/ 	.short	0x0014


	//----- nvinfo : EIATTR_SW_WAR
	.align		4
.L_41:
        /*006c*/ 	.byte	0x04, 0x36
        /*006e*/ 	.short	(.L_43 - .L_42)
.L_42:
        /*0070*/ 	.word	0x00000008
.L_43:


//--------------------- .nv.info._Z12lutCalculatePiiii --------------------------
	.section	.nv.info._Z12lutCalculatePiiii,"",@"SHT_CUDA_INFO"
	.sectionflags	@""
	.align	4


	//----- nvinfo : EIATTR_CUDA_API_VERSION
	.align		4
        /*0000*/ 	.byte	0x04, 0x37
        /*0002*/ 	.short	(.L_45 - .L_44)
.L_44:
        /*0004*/ 	.word	0x00000082


	//----- nvinfo : EIATTR_KPARAM_INFO
	.align		4
.L_45:
        /*0008*/ 	.byte	0x04, 0x17
        /*000a*/ 	.short	(.L_47 - .L_46)
.L_46:
        /*000c*/ 	.word	0x00000000
        /*0010*/ 	.short	0x0003
        /*0012*/ 	.short	0x0010
        /*0014*/ 	.byte	0x00, 0xf0, 0x11, 0x00


	//----- nvinfo : EIATTR_KPARAM_INFO
	.align		4
.L_47:
        /*0018*/ 	.byte	0x04, 0x17
        /*001a*/ 	.short	(.L_49 - .L_48)
.L_48:
        /*001c*/ 	.word	0x00000000
        /*0020*/ 	.short	0x0002
        /*0022*/ 	.short	0x000c
        /*0024*/ 	.byte	0x00, 0xf0, 0x11, 0x00


	//----- nvinfo : EIATTR_KPARAM_INFO
	.align		4
.L_49:
        /*0028*/ 	.byte	0x04, 0x17
        /*002a*/ 	.short	(.L_51 - .L_50)
.L_50:
        /*002c*/ 	.word	0x00000000
        /*0030*/ 	.short	0x0001
        /*0032*/ 	.short	0x0008
        /*0034*/ 	.byte	0x00, 0xf0, 0x11, 0x00


	//----- nvinfo : EIATTR_KPARAM_INFO
	.align		4
.L_51:
        /*0038*/ 	.byte	0x04, 0x17
        /*003a*/ 	.short	(.L_53 - .L_52)
.L_52:
        /*003c*/ 	.word	0x00000000
        /*0040*/ 	.short	0x0000
        /*0042*/ 	.short	0x0000
        /*0044*/ 	.byte	0x00, 0xf5, 0x21, 0x00


	//----- nvinfo : EIATTR_SPARSE_MMA_MASK
	.align		4
.L_53:
        /*0048*/ 	.byte	0x03, 0x50
        /*004a*/ 	.short	0x0000


	//----- nvinfo : EIATTR_MAXREG_COUNT
	.align		4
        /*004c*/ 	.byte	0x03, 0x1b
        /*004e*/ 	.short	0x00ff


	//----- nvinfo : EIATTR_MERCURY_ISA_VERSION
	.align		4
        /*0050*/ 	.byte	0x03, 0x5f
        /*0052*/ 	.short	0x0101


	//----- nvinfo : EIATTR_VRC_CTA_INIT_COUNT
	.align		4
        /*0054*/ 	.byte	0x02, 0x4a
	.zero		1
	.zero		1


	//----- nvinfo : EIATTR_EXIT_INSTR_OFFSETS
	.align		4
        /*0058*/ 	.byte	0x04, 0x1c
        /*005a*/ 	.short	(.L_55 - .L_54)


	//   ....[0]....
.L_54:
        /*005c*/ 	.word	0x00000690


	//   ....[1]....
        /*0060*/ 	.word	0x000006b0


	//   ....[2]....
        /*0064*/ 	.word	0x000006e0


	//----- nvinfo : EIATTR_CRS_STACK_SIZE
	.align		4
.L_55:
        /*0068*/ 	.byte	0x04, 0x1e
        /*006a*/ 	.short	(.L_57 - .L_56)
.L_56:
        /*006c*/ 	.word	0x00000000


	//----- nvinfo : EIATTR_CBANK_PARAM_SIZE
	.align		4
.L_57:
        /*0070*/ 	.byte	0x03, 0x19
        /*0072*/ 	.short	0x0014


	//----- nvinfo : EIATTR_PARAM_CBANK
	.align		4
        /*0074*/ 	.byte	0x04, 0x0a
        /*0076*/ 	.short	(.L_59 - .L_58)
	.align		4
.L_58:
        /*0078*/ 	.word	index@(.nv.constant0._Z12lutCalculatePiiii)
        /*007c*/ 	.short	0x0380
        /*007e*/ 	.short	0x0014


	//----- nvinfo : EIATTR_SW_WAR
	.align		4
.L_59:
        /*0080*/ 	.byte	0x04, 0x36
        /*0082*/ 	.short	(.L_61 - .L_60)
.L_60:
        /*0084*/ 	.word	0x00000008
.L_61:


//--------------------- .nv.info._Z13AddHistogramsPiS_ii --------------------------
	.section	.nv.info._Z13AddHistogramsPiS_ii,"",@"SHT_CUDA_INFO"
	.sectionflags	@""
	.align	4


	//----- nvinfo : EIATTR_CUDA_API_VERSION
	.align		4
        /*0000*/ 	.byte	0x04, 0x37
        /*0002*/ 	.short	(.L_63 - .L_62)
.L_62:
        /*0004*/ 	.word	0x00000082


	//----- nvinfo : EIATTR_KPARAM_INFO
	.align		4
.L_63:
        /*0008*/ 	.byte	0x04, 0x17
        /*000a*/ 	.short	(.L_65 - .L_64)
.L_64:
        /*000c*/ 	.word	0x00000000
        /*0010*/ 	.short	0x0003
        /*0012*/ 	.short	0x0014
        /*0014*/ 	.byte	0x00, 0xf0, 0x11, 0x00


	//----- nvinfo : EIATTR_KPARAM_INFO
	.align		4
.L_65:
        /*0018*/ 	.byte	0x04, 0x17
        /*001a*/ 	.short	(.L_67 - .L_66)
.L_66:
        /*001c*/ 	.word	0x00000000
        /*0020*/ 	.short	0x0002
        /*0022*/ 	.short	0x0010
        /*0024*/ 	.byte	0x00, 0xf0, 0x11, 0x00


	//----- nvinfo : EIATTR_KPARAM_INFO
	.align		4
.L_67:
        /*0028*/ 	.byte	0x04, 0x17
        /*002a*/ 	.short	(.L_69 - .L_68)
.L_68:
        /*002c*/ 	.word	0x00000000
        /*0030*/ 	.short	0x0001
        /*0032*/ 	.short	0x0008
        /*0034*/ 	.byte	0x00, 0xf5, 0x21, 0x00


	//----- nvinfo : EIATTR_KPARAM_INFO
	.align		4
.L_69:
        /*0038*/ 	.byte	0x04, 0x17
        /*003a*/ 	.short	(.L_71 - .L_70)
.L_70:
        /*003c*/ 	.word	0x00000000
        /*0040*/ 	.short	0x0000
        /*0042*/ 	.short	0x0000
        /*0044*/ 	.byte	0x00, 0xf5, 0x21, 0x00


	//----- nvinfo : EIATTR_SPARSE_MMA_MASK
	.align		4
.L_71:
        /*0048*/ 	.byte	0x03, 0x50
        /*004a*/ 	.short	0x0000


	//----- nvinfo : EIATTR_MAXREG_COUNT
	.align		4
        /*004c*/ 	.byte	0x03, 0x1b
        /*004e*/ 	.short	0x00ff


	//----- nvinfo : EIATTR_MERCURY_ISA_VERSION
	.align		4
        /*0050*/ 	.byte	0x03, 0x5f
        /*0052*/ 	.short	0x0101


	//----- nvinfo : EIATTR_VRC_CTA_INIT_COUNT
	.align		4
        /*0054*/ 	.byte	0x02, 0x4a
	.zero		1
	.zero		1


	//----- nvinfo : EIATTR_EXIT_INSTR_OFFSETS
	.align		4
        /*0058*/ 	.byte	0x04, 0x1c
        /*005a*/ 	.short	(.L_73 - .L_72)


	//   ....[0]....
.L_72:
        /*005c*/ 	.word	0x000007e0


	//----- nvinfo : EIATTR_CBANK_PARAM_SIZE
	.align		4
.L_73:
        /*0060*/ 	.byte	0x03, 0x19
        /*0062*/ 	.short	0x0018


	//----- nvinfo : EIATTR_PARAM_CBANK
	.align		4
        /*0064*/ 	.byte	0x04, 0x0a
        /*0066*/ 	.short	(.L_75 - .L_74)
	.align		4
.L_74:
        /*0068*/ 	.word	index@(.nv.constant0._Z13AddHistogramsPiS_ii)
        /*006c*/ 	.short	0x0380
        /*006e*/ 	.short	0x0018


	//----- nvinfo : EIATTR_SW_WAR
	.align		4
.L_75:
        /*0070*/ 	.byte	0x04, 0x36
        /*0072*/ 	.short	(.L_77 - .L_76)
.L_76:
        /*0074*/ 	.word	0x00000008
.L_77:


//--------------------- .nv.info._Z15kernelHistogramPiPhii --------------------------
	.section	.nv.info._Z15kernelHistogramPiPhii,"",@"SHT_CUDA_INFO"
	.sectionflags	@""
	.align	4


	//----- nvinfo : EIATTR_CUDA_API_VERSION
	.align		4
        /*0000*/ 	.byte	0x04, 0x37
        /*0002*/ 	.short	(.L_79 - .L_78)
.L_78:
        /*0004*/ 	.word	0x00000082


	//----- nvinfo : EIATTR_KPARAM_INFO
	.align		4
.L_79:
        /*0008*/ 	.byte	0x04, 0x17
        /*000a*/ 	.short	(.L_81 - .L_80)
.L_80:
        /*000c*/ 	.word	0x00000000
        /*0010*/ 	.short	0x0003
        /*0012*/ 	.short	0x0014
        /*0014*/ 	.byte	0x00, 0xf0, 0x11, 0x00


	//----- nvinfo : EIATTR_KPARAM_INFO
	.align		4
.L_81:
        /*0018*/ 	.byte	0x04, 0x17
        /*001a*/ 	.short	(.L_83 - .L_82)
.L_82:
        /*001c*/ 	.word	0x00000000
        /*0020*/ 	.short	0x0002
        /*0022*/ 	.short	0x0010
        /*0024*/ 	.byte	0x00, 0xf0, 0x11, 0x00


	//----- nvinfo : EIATTR_KPARAM_INFO
	.align		4
.L_83:
        /*0028*/ 	.byte	0x04, 0x17
        /*002a*/ 	.short	(.L_85 - .L_84)
.L_84:
        /*002c*/ 	.word	0x00000000
        /*0030*/ 	.short	0x0001
        /*0032*/ 	.short	0x0008
        /*0034*/ 	.byte	0x00, 0xf5, 0x21, 0x00


	//----- nvinfo : EIATTR_KPARAM_INFO
	.align		4
.L_85:
        /*0038*/ 	.byte	0x04, 0x17
        /*003a*/ 	.short	(.L_87 - .L_86)
.L_86:
        /*003c*/ 	.word	0x00000000
        /*0040*/ 	.short	0x0000
        /*0042*/ 	.short	0x0000
        /*0044*/ 	.byte	0x00, 0xf5, 0x21, 0x00


	//----- nvinfo : EIATTR_SPARSE_MMA_MASK
	.align		4
.L_87:
        /*0048*/ 	.byte	0x03, 0x50
        /*004a*/ 	.short	0x0000


	//----- nvinfo : EIATTR_MAXREG_COUNT
	.align		4
        /*004c*/ 	.byte	0x03, 0x1b
        /*004e*/ 	.short	0x00ff


	//----- nvinfo : EIATTR_NUM_BARRIERS
	.align		4
        /*0050*/ 	.byte	0x02, 0x4c
        /*0052*/ 	.byte	0x01
	.zero		1


	//----- nvinfo : EIATTR_MERCURY_ISA_VERSION
	.align		4
        /*0054*/ 	.byte	0x03, 0x5f
        /*0056*/ 	.short	0x0101


	//----- nvinfo : EIATTR_VRC_CTA_INIT_COUNT
	.align		4
        /*0058*/ 	.byte	0x02, 0x4a
	.zero		1
	.zero		1


	//----- nvinfo : EIATTR_EXIT_INSTR_OFFSETS
	.align		4
        /*005c*/ 	.byte	0x04, 0x1c
        /*005e*/ 	.short	(.L_89 - .L_88)


	//   ....[0]....
.L_88:
        /*0060*/ 	.word	0x00000290


	//----- nvinfo : EIATTR_CRS_STACK_SIZE
	.align		4
.L_89:
        /*0064*/ 	.byte	0x04, 0x1e
        /*0066*/ 	.short	(.L_91 - .L_90)
.L_90:
        /*0068*/ 	.word	0x00000000


	//----- nvinfo : EIATTR_CBANK_PARAM_SIZE
	.align		4
.L_91:
        /*006c*/ 	.byte	0x03, 0x19
        /*006e*/ 	.short	0x0018


	//----- nvinfo : EIATTR_PARAM_CBANK
	.align		4
        /*0070*/ 	.byte	0x04, 0x0a
        /*0072*/ 	.short	(.L_93 - .L_92)
	.align		4
.L_92:
        /*0074*/ 	.word	index@(.nv.constant0._Z15kernelHistogramPiPhii)
        /*0078*/ 	.short	0x0380
        /*007a*/ 	.short	0x0018


	//----- nvinfo : EIATTR_SW_WAR
	.align		4
.L_93:
        /*007c*/ 	.byte	0x04, 0x36
        /*007e*/ 	.short	(.L_95 - .L_94)
.L_94:
        /*0080*/ 	.word	0x00000008
.L_95:


//--------------------- .nv.callgraph             --------------------------
	.section	.nv.callgraph,"",@"SHT_CUDA_CALLGRAPH"
	.align	4
	.sectionentsize	8
	.align		4
        /*0000*/ 	.word	0x00000000
	.align		4
        /*0004*/ 	.word	0xffffffff
	.align		4
        /*0008*/ 	.word	0x00000000
	.align		4
        /*000c*/ 	.word	0xfffffffe
	.align		4
        /*0010*/ 	.word	0x00000000
	.align		4
        /*0014*/ 	.word	0xfffffffd
	.align		4
        /*0018*/ 	.word	0x00000000
	.align		4
        /*001c*/ 	.word	0xfffffffc


//--------------------- .nv.constant3             --------------------------
	.section	.nv.constant3,"a",@progbits
	.align	4
.nv.constant3:
	.type		d_lut,@object
	.size		d_lut,(d_hist - d_lut)
d_lut:
	.zero		1024
	.type		d_hist,@object
	.size		d_hist,(.L_1 - d_hist)
d_hist:
	.zero		1024
.L_1:


//--------------------- .text._Z11imageCreatePhS_i --------------------------
	.section	.text._Z11imageCreatePhS_i,"ax",@progbits
	.align	128
        .global         _Z11imageCreatePhS_i
        .type           _Z11imageCreatePhS_i,@function
        .size           _Z11imageCreatePhS_i,(.L_x_36 - _Z11imageCreatePhS_i)
        .other          _Z11imageCreatePhS_i,@"STO_CUDA_ENTRY STV_DEFAULT"
_Z11imageCreatePhS_i:
.text._Z11imageCreatePhS_i:
[----:B------:R-:W-:Y:S01]  /*0000*/  LDC R1, c[0x0][0x37c] ;  /* 0x0000df00ff017b82 */ /* 0x000fe20000000800 */
[----:B------:R-:W0:Y:S07]  /*0010*/  S2R R0, SR_TID.X ;  /* 0x0000000000007919 */ /* 0x000e2e0000002100 */
[----:B------:R-:W0:Y:S01]  /*0020*/  S2UR UR4, SR_CTAID.X ;  /* 0x00000000000479c3 */ /* 0x000e220000002500 */
[----:B------:R-:W1:Y:S07]  /*0030*/  LDCU UR7, c[0x0][0x390] ;  /* 0x00007200ff0777ac */ /* 0x000e6e0008000800 */
[----:B------:R-:W0:Y:S01]  /*0040*/  LDC R3, c[0x0][0x360] ;  /* 0x0000d800ff037b82 */ /* 0x000e220000000800 */
[----:B------:R-:W2:Y:S01]  /*0050*/  LDCU UR5, c[0x0][0x370] ;  /* 0x00006e00ff0577ac */ /* 0x000ea20008000800 */
[----:B-1----:R-:W-:Y:S01]  /*0060*/  USHF.R.S32.HI UR6, URZ, 0x1f, UR7 ;  /* 0x0000001fff067899 */ /* 0x002fe20008011407 */
[----:B0-----:R-:W-:-:S02]  /*0070*/  IMAD R0, R3, UR4, R0 ;  /* 0x0000000403007c24 */ /* 0x001fc4000f8e0200 */
[----:B--2---:R-:W-:-:S03]  /*0080*/  IMAD R6, R3, UR5, RZ ;  /* 0x0000000503067c24 */ /* 0x004fc6000f8e02ff */
[----:B------:R-:W-:-:S04]  /*0090*/  ISETP.GE.U32.AND P0, PT, R0, UR7, PT ;  /* 0x0000000700007c0c */ /* 0x000fc8000bf06070 */
[----:B------:R-:W-:-:S13]  /*00a0*/  ISETP.GE.U32.AND.EX P0, PT, RZ, UR6, PT, P0 ;  /* 0x00000006ff007c0c */ /* 0x000fda000bf06100 */
[----:B------:R-:W-:Y:S05]  /*00b0*/  @P0 EXIT ;  /* 0x000000000000094d */ /* 0x000fea0003800000 */
[----:B------:R-:W-:Y:S01]  /*00c0*/  IMAD.MOV.U32 R9, RZ, RZ, R0 ;  /* 0x000000ffff097224 */ /* 0x000fe200078e0000 */
[----:B------:R-:W0:Y:S01]  /*00d0*/  LDCU.64 UR4, c[0x0][0x358] ;  /* 0x00006b00ff0477ac */ /* 0x000e220008000a00 */
[----:B------:R-:W-:Y:S01]  /*00e0*/  IMAD.MOV.U32 R8, RZ, RZ, RZ ;  /* 0x000000ffff087224 */ /* 0x000fe200078e00ff */
[----:B------:R-:W1:Y:S06]  /*00f0*/  LDCU.128 UR8, c[0x0][0x380] ;  /* 0x00007000ff0877ac */ /* 0x000e6c0008000c00 */
.L_x_0:
[----:B-1----:R-:W-:-:S04]  /*0100*/  IADD3 R2, P0, PT, R9, UR8, RZ ;  /* 0x0000000809027c10 */ /* 0x002fc8000ff1e0ff */
[----:B------:R-:W-:-:S05]  /*0110*/  IADD3.X R3, PT, PT, R8, UR9, RZ, P0, !PT ;  /* 0x0000000908037c10 */ /* 0x000fca00087fe4ff */
[----:B0-2---:R-:W2:Y:S01]  /*0120*/  LDG.E.U8 R2, desc[UR4][R2.64] ;  /* 0x0000000402027981 */ /* 0x005ea2000c1e1100 */
[----:B------:R-:W-:-:S04]  /*0130*/  IADD3 R4, P0, PT, R9, UR10, RZ ;  /* 0x0000000a09047c10 */ /* 0x000fc8000ff1e0ff */
[----:B------:R-:W-:Y:S02]  /*0140*/  IADD3.X R5, PT, PT, R8, UR11, RZ, P0, !PT ;  /* 0x0000000b08057c10 */ /* 0x000fe400087fe4ff */
[----:B------:R-:W-:-:S05]  /*0150*/  IADD3 R9, P0, PT, R6, R9, RZ ;  /* 0x0000000906097210 */ /* 0x000fca0007f1e0ff */
[----:B------:R-:W-:Y:S01]  /*0160*/  IMAD.X R8, RZ, RZ, R8, P0 ;  /* 0x000000ffff087224 */ /* 0x000fe200000e0608 */
[----:B------:R-:W-:-:S04]  /*0170*/  ISETP.GE.U32.AND P0, PT, R9, UR7, PT ;  /* 0x0000000709007c0c */ /* 0x000fc8000bf06070 */
[----:B------:R-:W-:Y:S01]  /*0180*/  ISETP.GE.U32.AND.EX P0, PT, R8, UR6, PT, P0 ;  /* 0x0000000608007c0c */ /* 0x000fe2000bf06100 */
[----:B--2---:R-:W-:-:S04]  /*0190*/  IMAD.SHL.U32 R0, R2, 0x4, RZ ;  /* 0x0000000402007824 */ /* 0x004fc800078e00ff */
[----:B------:R-:W0:Y:S02]  /*01a0*/  LDC R7, c[0x3][R0] ;  /* 0x00c0000000077b82 */ /* 0x000e240000000800 */
[----:B0-----:R2:W-:Y:S06]  /*01b0*/  STG.E.U8 desc[UR4][R4.64], R7 ;  /* 0x0000000704007986 */ /* 0x0015ec000c101104 */
[----:B------:R-:W-:Y:S05]  /*01c0*/  @!P0 BRA `(.L_x_0) ;  /* 0xfffffffc00cc8947 */ /* 0x000fea000383ffff */
[----:B------:R-:W-:Y:S05]  /*01d0*/  EXIT ;  /* 0x000000000000794d */ /* 0x000fea0003800000 */
.L_x_1:
[----:B------:R-:W-:-:S00]  /*01e0*/  BRA `(.L_x_1) ;  /* 0xfffffffc00fc7947 */ /* 0x000fc0000383ffff */
[----:B------:R-:W-:-:S00]  /*01f0*/  NOP ;  /* 0x0000000000007918 */ /* 0x000fc00000000000 */
        /* <DEDUP_REMOVED lines=8> */
.L_x_36:


//--------------------- .text._Z12lutCalculatePiiii --------------------------
	.section	.text._Z12lutCalculatePiiii,"ax",@progbits
	.align	128
        .global         _Z12lutCalculatePiiii
        .type           _Z12lutCalculatePiiii,@function
        .size           _Z12lutCalculatePiiii,(.L_x_35 - _Z12lutCalculatePiiii)
        .other          _Z12lutCalculatePiiii,@"STO_CUDA_ENTRY STV_DEFAULT"
_Z12lutCalculatePiiii:
.text._Z12lutCalculatePiiii:
[----:B------:R-:W-:Y:S01]  /*0000*/  LDC R1, c[0x0][0x37c] ;  /* 0x0000df00ff017b82 */ /* 0x000fe20000000800 */
[----:B------:R-:W0:Y:S01]  /*0010*/  S2R R2, SR_TID.X ;  /* 0x0000000000027919 */ /* 0x000e220000002100 */
[----:B------:R-:W-:Y:S01]  /*0020*/  BSSY.RECONVERGENT B0, `(.L_x_2) ;  /* 0x0000020000007945 */ /* 0x000fe20003800200 */
[----:B------:R-:W-:Y:S02]  /*0030*/  IMAD.MOV.U32 R22, RZ, RZ, RZ ;  /* 0x000000ffff167224 */ /* 0x000fe400078e00ff */
[----:B------:R-:W-:Y:S01]  /*0040*/  IMAD.MOV.U32 R21, RZ, RZ, RZ ;  /* 0x000000ffff157224 */ /* 0x000fe200078e00ff */
[C---:B0-----:R-:W-:Y:S01]  /*0050*/  ISETP.GE.U32.AND P0, PT, R2.reuse, 0xf, PT ;  /* 0x0000000f0200780c */ /* 0x041fe20003f06070 */
[----:B------:R-:W-:-:S05]  /*0060*/  VIADD R3, R2, 0x1 ;  /* 0x0000000102037836 */ /* 0x000fca0000000000 */
[----:B------:R-:W-:-:S04]  /*0070*/  LOP3.LUT R23, R3, 0xf, RZ, 0xc0, !PT ;  /* 0x0000000f03177812 */ /* 0x000fc800078ec0ff */
[----:B------:R-:W-:-:S03]  /*0080*/  ISETP.NE.AND P1, PT, R23, RZ, PT ;  /* 0x000000ff1700720c */ /* 0x000fc60003f25270 */
[----:B------:R-:W-:Y:S10]  /*0090*/  @!P0 BRA `(.L_x_3) ;  /* 0x0000000000608947 */ /* 0x000ff40003800000 */
[----:B------:R-:W-:Y:S01]  /*00a0*/  LOP3.LUT R21, R3, 0x7f0, RZ, 0xc0, !PT ;  /* 0x000007f003157812 */ /* 0x000fe200078ec0ff */
[----:B------:R-:W-:Y:S02]  /*00b0*/  IMAD.MOV.U32 R0, RZ, RZ, 0x420 ;  /* 0x00000420ff007424 */ /* 0x000fe400078e00ff */
[----:B------:R-:W-:Y:S02]  /*00c0*/  IMAD.MOV.U32 R22, RZ, RZ, RZ ;  /* 0x000000ffff167224 */ /* 0x000fe400078e00ff */
[----:B------:R-:W-:-:S07]  /*00d0*/  IMAD.MOV R20, RZ, RZ, -R21 ;  /* 0x000000ffff147224 */ /* 0x000fce00078e0a15 */
.L_x_4:
[----:B------:R-:W0:Y:S01]  /*00e0*/  LDC.64 R18, c[0x3][R0+-0x20] ;  /* 0x00fff80000127b82 */ /* 0x000e220000000a00 */
[----:B------:R-:W-:-:S05]  /*00f0*/  VIADD R20, R20, 0x10 ;  /* 0x0000001014147836 */ /* 0x000fca0000000000 */
[----:B------:R-:W-:Y:S02]  /*0100*/  ISETP.NE.AND P0, PT, R20, RZ, PT ;  /* 0x000000ff1400720c */ /* 0x000fe40003f05270 */
[----:B------:R-:W1:Y:S08]  /*0110*/  LDC.64 R16, c[0x3][R0+-0x18] ;  /* 0x00fffa0000107b82 */ /* 0x000e700000000a00 */
[----:B------:R-:W2:Y:S08]  /*0120*/  LDC.64 R14, c[0x3][R0+-0x10] ;  /* 0x00fffc00000e7b82 */ /* 0x000eb00000000a00 */
[----:B------:R3:W4:Y:S08]  /*0130*/  LDC.64 R12, c[0x3][R0+-0x8] ;  /* 0x00fffe00000c7b82 */ /* 0x0007300000000a00 */
[----:B------:R3:W5:Y:S08]  /*0140*/  LDC.64 R10, c[0x3][R0] ;  /* 0x00c00000000a7b82 */ /* 0x0007700000000a00 */
[----:B------:R3:W5:Y:S08]  /*0150*/  LDC.64 R8, c[0x3][R0+0x8] ;  /* 0x00c0020000087b82 */ /* 0x0007700000000a00 */
[----:B------:R3:W5:Y:S01]  /*0160*/  LDC.64 R6, c[0x3][R0+0x10] ;  /* 0x00c0040000067b82 */ /* 0x0007620000000a00 */
[----:B0-----:R-:W-:-:S07]  /*0170*/  IADD3 R18, PT, PT, R19, R18, R22 ;  /* 0x0000001213127210 */ /* 0x001fce0007ffe016 */
[----:B------:R3:W0:Y:S01]  /*0180*/  LDC.64 R4, c[0x3][R0+0x18] ;  /* 0x00c0060000047b82 */ /* 0x0006220000000a00 */
[----:B-1----:R-:W-:-:S04]  /*0190*/  IADD3 R16, PT, PT, R17, R16, R18 ;  /* 0x0000001011107210 */ /* 0x002fc80007ffe012 */
[----:B--2---:R-:W-:Y:S01]  /*01a0*/  IADD3 R14, PT, PT, R15, R14, R16 ;  /* 0x0000000e0f0e7210 */ /* 0x004fe20007ffe010 */
[----:B---3--:R-:W-:-:S03]  /*01b0*/  VIADD R0, R0, 0x40 ;  /* 0x0000004000007836 */ /* 0x008fc60000000000 */
[----:B----4-:R-:W-:-:S04]  /*01c0*/  IADD3 R12, PT, PT, R13, R12, R14 ;  /* 0x0000000c0d0c7210 */ /* 0x010fc80007ffe00e */
[----:B-----5:R-:W-:-:S04]  /*01d0*/  IADD3 R10, PT, PT, R11, R10, R12 ;  /* 0x0000000a0b0a7210 */ /* 0x020fc80007ffe00c */
[----:B------:R-:W-:-:S04]  /*01e0*/  IADD3 R8, PT, PT, R9, R8, R10 ;  /* 0x0000000809087210 */ /* 0x000fc80007ffe00a */
[----:B------:R-:W-:-:S04]  /*01f0*/  IADD3 R6, PT, PT, R7, R6, R8 ;  /* 0x0000000607067210 */ /* 0x000fc80007ffe008 */
[----:B0-----:R-:W-:Y:S01]  /*0200*/  IADD3 R22, PT, PT, R5, R4, R6 ;  /* 0x0000000405167210 */ /* 0x001fe20007ffe006 */
[----:B------:R-:W-:Y:S06]  /*0210*/  @P0 BRA `(.L_x_4) ;  /* 0xfffffffc00b00947 */ /* 0x000fec000383ffff */
.L_x_3:
[----:B------:R-:W-:Y:S05]  /*0220*/  BSYNC.RECONVERGENT B0 ;  /* 0x0000000000007941 */ /* 0x000fea0003800200 */
.L_x_2:
[----:B------:R-:W-:Y:S04]  /*0230*/  BSSY.RECONVERGENT B0, `(.L_x_5) ;  /* 0x0000028000007945 */ /* 0x000fe80003800200 */
[----:B------:R-:W-:Y:S05]  /*0240*/  @!P1 BRA `(.L_x_6) ;  /* 0x0000000000989947 */ /* 0x000fea0003800000 */
[----:B------:R-:W-:Y:S01]  /*0250*/  ISETP.GE.U32.AND P0, PT, R23, 0x8, PT ;  /* 0x000000081700780c */ /* 0x000fe20003f06070 */
[----:B------:R-:W-:Y:S01]  /*0260*/  BSSY.RECONVERGENT B1, `(.L_x_7) ;  /* 0x000000f000017945 */ /* 0x000fe20003800200 */
[----:B------:R-:W-:-:S04]  /*0270*/  LOP3.LUT R12, R3, 0x7, RZ, 0xc0, !PT ;  /* 0x00000007030c7812 */ /* 0x000fc800078ec0ff */
[----:B------:R-:W-:-:S07]  /*0280*/  ISETP.NE.AND P1, PT, R12, RZ, PT ;  /* 0x000000ff0c00720c */ /* 0x000fce0003f25270 */
[----:B------:R-:W-:Y:S06]  /*0290*/  @!P0 BRA `(.L_x_8) ;  /* 0x00000000002c8947 */ /* 0x000fec0003800000 */
[----:B------:R-:W-:Y:S02]  /*02a0*/  UMOV UR4, 0x400 ;  /* 0x0000040000047882 */ /* 0x000fe40000000000 */
[C---:B------:R-:W-:Y:S01]  /*02b0*/  LEA R0, R21.reuse, UR4, 0x2 ;  /* 0x0000000415007c11 */ /* 0x040fe2000f8e10ff */
[----:B------:R-:W-:-:S03]  /*02c0*/  VIADD R21, R21, 0x8 ;  /* 0x0000000815157836 */ /* 0x000fc60000000000 */
[----:B------:R-:W0:Y:S08]  /*02d0*/  LDC.64 R4, c[0x3][R0] ;  /* 0x00c0000000047b82 */ /* 0x000e300000000a00 */
[----:B------:R-:W1:Y:S08]  /*02e0*/  LDC.64 R6, c[0x3][R0+0x8] ;  /* 0x00c0020000067b82 */ /* 0x000e700000000a00 */
[----:B------:R-:W2:Y:S08]  /*02f0*/  LDC.64 R8, c[0x3][R0+0x10] ;  /* 0x00c0040000087b82 */ /* 0x000eb00000000a00 */
[----:B------:R-:W3:Y:S01]  /*0300*/  LDC.64 R10, c[0x3][R0+0x18] ;  /* 0x00c00600000a7b82 */ /* 0x000ee20000000a00 */
[----:B0-----:R-:W-:-:S04]  /*0310*/  IADD3 R4, PT, PT, R5, R4, R22 ;  /* 0x0000000405047210 */ /* 0x001fc80007ffe016 */
[----:B-1----:R-:W-:-:S04]  /*0320*/  IADD3 R4, PT, PT, R7, R6, R4 ;  /* 0x0000000607047210 */ /* 0x002fc80007ffe004 */
[----:B--2---:R-:W-:-:S04]  /*0330*/  IADD3 R4, PT, PT, R9, R8, R4 ;  /* 0x0000000809047210 */ /* 0x004fc80007ffe004 */
[----:B---3--:R-:W-:-:S07]  /*0340*/  IADD3 R22, PT, PT, R11, R10, R4 ;  /* 0x0000000a0b167210 */ /* 0x008fce0007ffe004 */
.L_x_8:
[----:B------:R-:W-:Y:S05]  /*0350*/  BSYNC.RECONVERGENT B1 ;  /* 0x0000000000017941 */ /* 0x000fea0003800200 */
.L_x_7:
[----:B------:R-:W-:Y:S05]  /*0360*/  @!P1 BRA `(.L_x_6) ;  /* 0x0000000000509947 */ /* 0x000fea0003800000 */
[----:B------:R-:W-:Y:S02]  /*0370*/  ISETP.GE.U32.AND P0, PT, R12, 0x4, PT ;  /* 0x000000040c00780c */ /* 0x000fe40003f06070 */
[----:B------:R-:W-:-:S04]  /*0380*/  LOP3.LUT R3, R3, 0x3, RZ, 0xc0, !PT ;  /* 0x0000000303037812 */ /* 0x000fc800078ec0ff */
[----:B------:R-:W-:-:S07]  /*0390*/  ISETP.NE.AND P1, PT, R3, RZ, PT ;  /* 0x000000ff0300720c */ /* 0x000fce0003f25270 */
[----:B------:R-:W-:-:S04]  /*03a0*/  @P0 IMAD.MOV.U32 R0, RZ, RZ, 0x400 ;  /* 0x00000400ff000424 */ /* 0x000fc800078e00ff */
[C---:B------:R-:W-:Y:S02]  /*03b0*/  @P0 IMAD R0, R21.reuse, 0x4, R0 ;  /* 0x0000000415000824 */ /* 0x040fe400078e0200 */
[----:B------:R-:W-:Y:S02]  /*03c0*/  @P0 VIADD R21, R21, 0x4 ;  /* 0x0000000415150836 */ /* 0x000fe40000000000 */
[----:B------:R-:W0:Y:S08]  /*03d0*/  @P0 LDC.64 R4, c[0x3][R0] ;  /* 0x00c0000000040b82 */ /* 0x000e300000000a00 */
[----:B------:R-:W1:Y:S01]  /*03e0*/  @P0 LDC.64 R6, c[0x3][R0+0x8] ;  /* 0x00c0020000060b82 */ /* 0x000e620000000a00 */
[----:B0-----:R-:W-:-:S04]  /*03f0*/  @P0 IADD3 R4, PT, PT, R5, R4, R22 ;  /* 0x0000000405040210 */ /* 0x001fc80007ffe016 */
[----:B-1----:R-:W-:Y:S01]  /*0400*/  @P0 IADD3 R22, PT, PT, R7, R6, R4 ;  /* 0x0000000607160210 */ /* 0x002fe20007ffe004 */
[----:B------:R-:W-:Y:S06]  /*0410*/  @!P1 BRA `(.L_x_6) ;  /* 0x0000000000249947 */ /* 0x000fec0003800000 */
[----:B------:R-:W-:Y:S02]  /*0420*/  IMAD.MOV.U32 R0, RZ, RZ, 0x400 ;  /* 0x00000400ff007424 */ /* 0x000fe400078e00ff */
[----:B------:R-:W-:Y:S02]  /*0430*/  IMAD.MOV R3, RZ, RZ, -R3 ;  /* 0x000000ffff037224 */ /* 0x000fe400078e0a03 */
[----:B------:R-:W-:-:S07]  /*0440*/  IMAD R21, R21, 0x4, R0 ;  /* 0x0000000415157824 */ /* 0x000fce00078e0200 */
.L_x_9:
[----:B------:R0:W1:Y:S01]  /*0450*/  LDC R5, c[0x3][R21] ;  /* 0x00c0000015057b82 */ /* 0x0000620000000800 */
[----:B------:R-:W-:-:S05]  /*0460*/  VIADD R3, R3, 0x1 ;  /* 0x0000000103037836 */ /* 0x000fca0000000000 */
[----:B------:R-:W-:Y:S01]  /*0470*/  ISETP.NE.AND P0, PT, R3, RZ, PT ;  /* 0x000000ff0300720c */ /* 0x000fe20003f05270 */
[----:B0-----:R-:W-:Y:S02]  /*0480*/  VIADD R21, R21, 0x4 ;  /* 0x0000000415157836 */ /* 0x001fe40000000000 */
[----:B-1----:R-:W-:-:S10]  /*0490*/  IMAD.IADD R22, R5, 0x1, R22 ;  /* 0x0000000105167824 */ /* 0x002fd400078e0216 */
[----:B------:R-:W-:Y:S05]  /*04a0*/  @P0 BRA `(.L_x_9) ;  /* 0xfffffffc00e80947 */ /* 0x000fea000383ffff */
.L_x_6:
[----:B------:R-:W-:Y:S05]  /*04b0*/  BSYNC.RECONVERGENT B0 ;  /* 0x0000000000007941 */ /* 0x000fea0003800200 */
.L_x_5:
[----:B------:R-:W0:Y:S01]  /*04c0*/  LDCU UR5, c[0x0][0x38c] ;  /* 0x00007180ff0577ac */ /* 0x000e220008000800 */
[----:B------:R-:W-:Y:S01]  /*04d0*/  I2FP.F32.S32 R22, R22 ;  /* 0x0000001600167245 */ /* 0x000fe20000201400 */
[----:B------:R-:W-:Y:S01]  /*04e0*/  BSSY.RECONVERGENT B0, `(.L_x_10) ;  /* 0x0000012000007945 */ /* 0x000fe20003800200 */
[----:B------:R-:W1:Y:S01]  /*04f0*/  LDCU UR4, c[0x0][0x390] ;  /* 0x00007200ff0477ac */ /* 0x000e620008000800 */
[----:B0-----:R-:W-:-:S04]  /*0500*/  I2FP.F32.S32 R5, UR5 ;  /* 0x0000000500057c45 */ /* 0x001fc80008201400 */
[----:B------:R-:W0:Y:S01]  /*0510*/  MUFU.RCP R4, R5 ;  /* 0x0000000500047308 */ /* 0x000e220000001000 */
[----:B-1----:R-:W-:Y:S01]  /*0520*/  I2FP.F32.S32 R3, UR4 ;  /* 0x0000000400037c45 */ /* 0x002fe20008201400 */
[----:B------:R-:W1:Y:S04]  /*0530*/  LDCU.64 UR4, c[0x0][0x358] ;  /* 0x00006b00ff0477ac */ /* 0x000e680008000a00 */
[----:B------:R-:W-:-:S04]  /*0540*/  FADD R0, R22, -R3 ;  /* 0x8000000316007221 */ /* 0x000fc80000000000 */
[----:B------:R-:W-:-:S04]  /*0550*/  FMUL R0, R0, 255 ;  /* 0x437f000000007820 */ /* 0x000fc80000400000 */
[----:B------:R-:W2:Y:S01]  /*0560*/  FCHK P0, R0, R5 ;  /* 0x0000000500007302 */ /* 0x000ea20000000000 */
[----:B0-----:R-:W-:-:S04]  /*0570*/  FFMA R3, -R5, R4, 1 ;  /* 0x3f80000005037423 */ /* 0x001fc80000000104 */
[----:B------:R-:W-:-:S04]  /*0580*/  FFMA R3, R4, R3, R4 ;  /* 0x0000000304037223 */ /* 0x000fc80000000004 */
[----:B------:R-:W-:-:S04]  /*0590*/  FFMA R4, R0, R3, RZ ;  /* 0x0000000300047223 */ /* 0x000fc800000000ff */
[----:B------:R-:W-:-:S04]  /*05a0*/  FFMA R6, -R5, R4, R0 ;  /* 0x0000000405067223 */ /* 0x000fc80000000100 */
[----:B------:R-:W-:Y:S01]  /*05b0*/  FFMA R8, R3, R6, R4 ;  /* 0x0000000603087223 */ /* 0x000fe20000000004 */
[----:B-12---:R-:W-:Y:S06]  /*05c0*/  @!P0 BRA `(.L_x_11) ;  /* 0x00000000000c8947 */ /* 0x006fec0003800000 */
[----:B------:R-:W-:-:S07]  /*05d0*/  MOV R4, 0x5f0 ;  /* 0x000005f000047802 */ /* 0x000fce0000000f00 */
[----:B------:R-:W-:Y:S05]  /*05e0*/  CALL.REL.NOINC `($__internal_0_$__cuda_sm3x_div_rn_noftz_f32_slowpath) ;  /* 0x0000000000407944 */ /* 0x000fea0003c00000 */
[----:B------:R-:W-:-:S07]  /*05f0*/  IMAD.MOV.U32 R8, RZ, RZ, R0 ;  /* 0x000000ffff087224 */ /* 0x000fce00078e0000 */
.L_x_11:
[----:B------:R-:W-:Y:S05]  /*0600*/  BSYNC.RECONVERGENT B0 ;  /* 0x0000000000007941 */ /* 0x000fea0003800200 */
.L_x_10:
[----:B------:R-:W0:Y:S01]  /*0610*/  F2F.F64.F32 R4, R8 ;  /* 0x0000000800047310 */ /* 0x000e220000201800 */
[----:B------:R-:W1:Y:S01]  /*0620*/  LDC.64 R6, c[0x0][0x380] ;  /* 0x0000e000ff067b82 */ /* 0x000e620000000a00 */
[----:B0-----:R-:W-:-:S10]  /*0630*/  DADD R4, R4, 0.5 ;  /* 0x3fe0000004047429 */ /* 0x001fd40000000000 */
[----:B------:R-:W0:Y:S01]  /*0640*/  F2I.F64.TRUNC R5, R4 ;  /* 0x0000000400057311 */ /* 0x000e22000030d100 */
[----:B-1----:R-:W-:Y:S01]  /*0650*/  IMAD.WIDE.U32 R2, R2, 0x4, R6 ;  /* 0x0000000402027825 */ /* 0x002fe200078e0006 */
[----:B0-----:R-:W-:-:S04]  /*0660*/  ISETP.GT.AND P0, PT, R5, -0x1, PT ;  /* 0xffffffff0500780c */ /* 0x001fc80003f04270 */
[----:B------:R0:W-:Y:S09]  /*0670*/  STG.E desc[UR4][R2.64], R5 ;  /* 0x0000000502007986 */ /* 0x0001f2000c101904 */
[----:B------:R0:W-:Y:S01]  /*0680*/  @!P0 STG.E desc[UR4][R2.64], RZ ;  /* 0x000000ff02008986 */ /* 0x0001e2000c101904 */
[----:B------:R-:W-:Y:S05]  /*0690*/  @!P0 EXIT ;  /* 0x000000000000894d */ /* 0x000fea0003800000 */
[----:B------:R-:W-:-:S13]  /*06a0*/  ISETP.GE.U32.AND P0, PT, R5, 0x100, PT ;  /* 0x000001000500780c */ /* 0x000fda0003f06070 */
[----:B------:R-:W-:Y:S05]  /*06b0*/  @!P0 EXIT ;  /* 0x000000000000894d */ /* 0x000fea0003800000 */
[----:B0-----:R-:W-:-:S05]  /*06c0*/  IMAD.MOV.U32 R5, RZ, RZ, 0xff ;  /* 0x000000ffff057424 */ /* 0x001fca00078e00ff */
[----:B------:R-:W-:Y:S01]  /*06d0*/  STG.E desc[UR4][R2.64], R5 ;  /* 0x0000000502007986 */ /* 0x000fe2000c101904 */
[----:B------:R-:W-:Y:S05]  /*06e0*/  EXIT ;  /* 0x000000000000794d */ /* 0x000fea0003800000 */
        .weak           $__internal_0_$__cuda_sm3x_div_rn_noftz_f32_slowpath
        .type           $__internal_0_$__cuda_sm3x_div_rn_noftz_f32_slowpath,@function
        .size           $__internal_0_$__cuda_sm3x_div_rn_noftz_f32_slowpath,(.L_x_35 - $__internal_0_$__cuda_sm3x_div_rn_noftz_f32_slowpath)
$__internal_0_$__cuda_sm3x_div_rn_noftz_f32_slowpath:
[----:B------:R-:W-:Y:S01]  /*06f0*/  SHF.R.U32.HI R6, RZ, 0x17, R5 ;  /* 0x00000017ff067819 */ /* 0x000fe20000011605 */
[----:B------:R-:W-:Y:S01]  /*0700*/  BSSY.RECONVERGENT B1, `(.L_x_12) ;  /* 0x0000064000017945 */ /* 0x000fe20003800200 */
[--C-:B------:R-:W-:Y:S01]  /*0710*/  SHF.R.U32.HI R3, RZ, 0x17, R0.reuse ;  /* 0x00000017ff037819 */ /* 0x100fe20000011600 */
[----:B------:R-:W-:Y:S01]  /*0720*/  IMAD.MOV.U32 R7, RZ, RZ, R0 ;  /* 0x000000ffff077224 */ /* 0x000fe200078e0000 */
[----:B------:R-:W-:Y:S02]  /*0730*/  LOP3.LUT R6, R6, 0xff, RZ, 0xc0, !PT ;  /* 0x000000ff06067812 */ /* 0x000fe400078ec0ff */
[----:B------:R-:W-:-:S03]  /*0740*/  LOP3.LUT R10, R3, 0xff, RZ, 0xc0, !PT ;  /* 0x000000ff030a7812 */ /* 0x000fc600078ec0ff */
[----:B------:R-:W-:Y:S02]  /*0750*/  VIADD R9, R6, 0xffffffff ;  /* 0xffffffff06097836 */ /* 0x000fe40000000000 */
[----:B------:R-:W-:-:S03]  /*0760*/  VIADD R11, R10, 0xffffffff ;  /* 0xffffffff0a0b7836 */ /* 0x000fc60000000000 */
[----:B------:R-:W-:-:S04]  /*0770*/  ISETP.GT.U32.AND P0, PT, R9, 0xfd, PT ;  /* 0x000000fd0900780c */ /* 0x000fc80003f04070 */
[----:B------:R-:W-:-:S13]  /*0780*/  ISETP.GT.U32.OR P0, PT, R11, 0xfd, P0 ;  /* 0x000000fd0b00780c */ /* 0x000fda0000704470 */
[----:B------:R-:W-:Y:S01]  /*0790*/  @!P0 IMAD.MOV.U32 R8, RZ, RZ, RZ ;  /* 0x000000ffff088224 */ /* 0x000fe200078e00ff */
[----:B------:R-:W-:Y:S06]  /*07a0*/  @!P0 BRA `(.L_x_13) ;  /* 0x0000000000608947 */ /* 0x000fec0003800000 */
[----:B------:R-:W-:Y:S01]  /*07b0*/  FSETP.GTU.FTZ.AND P0, PT, |R0|, +INF , PT ;  /* 0x7f8000000000780b */ /* 0x000fe20003f1c200 */
[----:B------:R-:W-:Y:S01]  /*07c0*/  IMAD.MOV.U32 R3, RZ, RZ, R5 ;  /* 0x000000ffff037224 */ /* 0x000fe200078e0005 */
[----:B------:R-:W-:-:S04]  /*07d0*/  FSETP.GTU.FTZ.AND P1, PT, |R5|, +INF , PT ;  /* 0x7f8000000500780b */ /* 0x000fc80003f3c200 */
[----:B------:R-:W-:-:S13]  /*07e0*/  PLOP3.LUT P0, PT, P0, P1, PT, 0xf8, 0x8f ;  /* 0x00000000008f781c */ /* 0x000fda0000703f70 */
[----:B------:R-:W-:Y:S05]  /*07f0*/  @P0 BRA `(.L_x_14) ;  /* 0x00000004004c0947 */ /* 0x000fea0003800000 */
[----:B------:R-:W-:-:S13]  /*0800*/  LOP3.LUT P0, RZ, R5, 0x7fffffff, R7, 0xc8, !PT ;  /* 0x7fffffff05ff7812 */ /* 0x000fda000780c807 */
[----:B------:R-:W-:Y:S05]  /*0810*/  @!P0 BRA `(.L_x_15) ;  /* 0x00000004003c8947 */ /* 0x000fea0003800000 */
[C---:B------:R-:W-:Y:S02]  /*0820*/  FSETP.NEU.FTZ.AND P2, PT, |R0|.reuse, +INF , PT ;  /* 0x7f8000000000780b */ /* 0x040fe40003f5d200 */
[----:B------:R-:W-:Y:S02]  /*0830*/  FSETP.NEU.FTZ.AND P1, PT, |R3|, +INF , PT ;  /* 0x7f8000000300780b */ /* 0x000fe40003f3d200 */
[----:B------:R-:W-:-:S11]  /*0840*/  FSETP.NEU.FTZ.AND P0, PT, |R0|, +INF , PT ;  /* 0x7f8000000000780b */ /* 0x000fd60003f1d200 */
[----:B------:R-:W-:Y:S05]  /*0850*/  @!P1 BRA !P2, `(.L_x_15) ;  /* 0x00000004002c9947 */ /* 0x000fea0005000000 */
[----:B------:R-:W-:-:S04]  /*0860*/  LOP3.LUT P2, RZ, R7, 0x7fffffff, RZ, 0xc0, !PT ;  /* 0x7fffffff07ff7812 */ /* 0x000fc8000784c0ff */
[----:B------:R-:W-:-:S13]  /*0870*/  PLOP3.LUT P1, PT, P1, P2, PT, 0x2f, 0xf2 ;  /* 0x0000000000f2781c */ /* 0x000fda0000f24577 */
[----:B------:R-:W-:Y:S05]  /*0880*/  @P1 BRA `(.L_x_16) ;  /* 0x0000000400181947 */ /* 0x000fea0003800000 */
[----:B------:R-:W-:-:S04]  /*0890*/  LOP3.LUT P1, RZ, R5, 0x7fffffff, RZ, 0xc0, !PT ;  /* 0x7fffffff05ff7812 */ /* 0x000fc8000782c0ff */
[----:B------:R-:W-:-:S13]  /*08a0*/  PLOP3.LUT P0, PT, P0, P1, PT, 0x2f, 0xf2 ;  /* 0x0000000000f2781c */ /* 0x000fda0000702577 */
[----:B------:R-:W-:Y:S05]  /*08b0*/  @P0 BRA `(.L_x_17) ;  /* 0x0000000400000947 */ /* 0x000fea0003800000 */
[----:B------:R-:W-:Y:S02]  /*08c0*/  ISETP.GE.AND P0, PT, R11, RZ, PT ;  /* 0x000000ff0b00720c */ /* 0x000fe40003f06270 */
[----:B------:R-:W-:-:S11]  /*08d0*/  ISETP.GE.AND P1, PT, R9, RZ, PT ;  /* 0x000000ff0900720c */ /* 0x000fd60003f26270 */
[----:B------:R-:W-:Y:S02]  /*08e0*/  @P0 IMAD.MOV.U32 R8, RZ, RZ, RZ ;  /* 0x000000ffff080224 */ /* 0x000fe400078e00ff */
[----:B------:R-:W-:Y:S01]  /*08f0*/  @!P0 FFMA R7, R0, 1.84467440737095516160e+19, RZ ;  /* 0x5f80000000078823 */ /* 0x000fe200000000ff */
[----:B------:R-:W-:Y:S02]  /*0900*/  @!P0 IMAD.MOV.U32 R8, RZ, RZ, -0x40 ;  /* 0xffffffc0ff088424 */ /* 0x000fe400078e00ff */
[----:B------:R-:W-:Y:S02]  /*0910*/  @!P1 FFMA R5, R3, 1.84467440737095516160e+19, RZ ;  /* 0x5f80000003059823 */ /* 0x000fe400000000ff */
[----:B------:R-:W-:-:S07]  /*0920*/  @!P1 VIADD R8, R8, 0x40 ;  /* 0x0000004008089836 */ /* 0x000fce0000000000 */
.L_x_13:
[----:B------:R-:W-:Y:S01]  /*0930*/  LEA R0, R6, 0xc0800000, 0x17 ;  /* 0xc080000006007811 */ /* 0x000fe200078eb8ff */
[----:B------:R-:W-:Y:S01]  /*0940*/  VIADD R3, R10, 0xffffff81 ;  /* 0xffffff810a037836 */ /* 0x000fe20000000000 */
[----:B------:R-:W-:Y:S03]  /*0950*/  BSSY.RECONVERGENT B2, `(.L_x_18) ;  /* 0x0000035000027945 */ /* 0x000fe60003800200 */
[----:B------:R-:W-:Y:S02]  /*0960*/  IMAD.IADD R5, R5, 0x1, -R0 ;  /* 0x0000000105057824 */ /* 0x000fe400078e0a00 */
[----:B------:R-:W-:Y:S02]  /*0970*/  IMAD R0, R3, -0x800000, R7 ;  /* 0xff80000003007824 */ /* 0x000fe400078e0207 */
[----:B------:R0:W1:Y:S01]  /*0980*/  MUFU.RCP R9, R5 ;  /* 0x0000000500097308 */ /* 0x0000620000001000 */
[----:B------:R-:W-:Y:S01]  /*0990*/  FADD.FTZ R11, -R5, -RZ ;  /* 0x800000ff050b7221 */ /* 0x000fe20000010100 */
[----:B0-----:R-:W-:-:S05]  /*09a0*/  IADD3 R5, PT, PT, R3, 0x7f, -R6 ;  /* 0x0000007f03057810 */ /* 0x001fca0007ffe806 */
[----:B------:R-:W-:Y:S02]  /*09b0*/  IMAD.IADD R5, R5, 0x1, R8 ;  /* 0x0000000105057824 */ /* 0x000fe400078e0208 */
[----:B-1----:R-:W-:-:S04]  /*09c0*/  FFMA R10, R9, R11, 1 ;  /* 0x3f800000090a7423 */ /* 0x002fc8000000000b */
[----:B------:R-:W-:-:S04]  /*09d0*/  FFMA R12, R9, R10, R9 ;  /* 0x0000000a090c7223 */ /* 0x000fc80000000009 */
[----:B------:R-:W-:-:S04]  /*09e0*/  FFMA R7, R0, R12, RZ ;  /* 0x0000000c00077223 */ /* 0x000fc800000000ff */
[----:B------:R-:W-:-:S04]  /*09f0*/  FFMA R10, R11, R7, R0 ;  /* 0x000000070b0a7223 */ /* 0x000fc80000000000 */
[----:B------:R-:W-:-:S04]  /*0a00*/  FFMA R7, R12, R10, R7 ;  /* 0x0000000a0c077223 */ /* 0x000fc80000000007 */
[----:B------:R-:W-:-:S04]  /*0a10*/  FFMA R10, R11, R7, R0 ;  /* 0x000000070b0a7223 */ /* 0x000fc80000000000 */
[----:B------:R-:W-:-:S05]  /*0a20*/  FFMA R0, R12, R10, R7 ;  /* 0x0000000a0c007223 */ /* 0x000fca0000000007 */
[----:B------:R-:W-:-:S04]  /*0a30*/  SHF.R.U32.HI R3, RZ, 0x17, R0 ;  /* 0x00000017ff037819 */ /* 0x000fc80000011600 */
[----:B------:R-:W-:-:S05]  /*0a40*/  LOP3.LUT R3, R3, 0xff, RZ, 0xc0, !PT ;  /* 0x000000ff03037812 */ /* 0x000fca00078ec0ff */
[----:B------:R-:W-:-:S04]  /*0a50*/  IMAD.IADD R9, R3, 0x1, R5 ;  /* 0x0000000103097824 */ /* 0x000fc800078e0205 */
[----:B------:R-:W-:-:S05]  /*0a60*/  VIADD R3, R9, 0xffffffff ;  /* 0xffffffff09037836 */ /* 0x000fca0000000000 */
[----:B------:R-:W-:-:S13]  /*0a70*/  ISETP.GE.U32.AND P0, PT, R3, 0xfe, PT ;  /* 0x000000fe0300780c */ /* 0x000fda0003f06070 */
[----:B------:R-:W-:Y:S05]  /*0a80*/  @!P0 BRA `(.L_x_19) ;  /* 0x0000000000808947 */ /* 0x000fea0003800000 */
[----:B------:R-:W-:-:S13]  /*0a90*/  ISETP.GT.AND P0, PT, R9, 0xfe, PT ;  /* 0x000000fe0900780c */ /* 0x000fda0003f04270 */
[----:B------:R-:W-:Y:S05]  /*0aa0*/  @P0 BRA `(.L_x_20) ;  /* 0x00000000006c0947 */ /* 0x000fea0003800000 */
[----:B------:R-:W-:-:S13]  /*0ab0*/  ISETP.GE.AND P0, PT, R9, 0x1, PT ;  /* 0x000000010900780c */ /* 0x000fda0003f06270 */
[----:B------:R-:W-:Y:S05]  /*0ac0*/  @P0 BRA `(.L_x_21) ;  /* 0x0000000000740947 */ /* 0x000fea0003800000 */
[----:B------:R-:W-:Y:S02]  /*0ad0*/  ISETP.GE.AND P0, PT, R9, -0x18, PT ;  /* 0xffffffe80900780c */ /* 0x000fe40003f06270 */
[----:B------:R-:W-:-:S11]  /*0ae0*/  LOP3.LUT R0, R0, 0x80000000, RZ, 0xc0, !PT ;  /* 0x8000000000007812 */ /* 0x000fd600078ec0ff */
[----:B------:R-:W-:Y:S05]  /*0af0*/  @!P0 BRA `(.L_x_21) ;  /* 0x0000000000688947 */ /* 0x000fea0003800000 */
[CCC-:B------:R-:W-:Y:S01]  /*0b00*/  FFMA.RZ R3, R12.reuse, R10.reuse, R7.reuse ;  /* 0x0000000a0c037223 */ /* 0x1c0fe2000000c007 */
[C---:B------:R-:W-:Y:S02]  /*0b10*/  VIADD R8, R9.reuse, 0x20 ;  /* 0x0000002009087836 */ /* 0x040fe40000000000 */
[CCC-:B------:R-:W-:Y:S01]  /*0b20*/  FFMA.RM R6, R12.reuse, R10.reuse, R7.reuse ;  /* 0x0000000a0c067223 */ /* 0x1c0fe20000004007 */
[----:B------:R-:W-:Y:S02]  /*0b30*/  ISETP.NE.AND P2, PT, R9, RZ, PT ;  /* 0x000000ff0900720c */ /* 0x000fe40003f45270 */
[----:B------:R-:W-:Y:S01]  /*0b40*/  LOP3.LUT R5, R3, 0x7fffff, RZ, 0xc0, !PT ;  /* 0x007fffff03057812 */ /* 0x000fe200078ec0ff */
[----:B------:R-:W-:Y:S01]  /*0b50*/  FFMA.RP R3, R12, R10, R7 ;  /* 0x0000000a0c037223 */ /* 0x000fe20000008007 */
[----:B------:R-:W-:Y:S01]  /*0b60*/  IMAD.MOV R7, RZ, RZ, -R9 ;  /* 0x000000ffff077224 */ /* 0x000fe200078e0a09 */
[----:B------:R-:W-:Y:S02]  /*0b70*/  ISETP.NE.AND P1, PT, R9, RZ, PT ;  /* 0x000000ff0900720c */ /* 0x000fe40003f25270 */
[----:B------:R-:W-:-:S02]  /*0b80*/  LOP3.LUT R5, R5, 0x800000, RZ, 0xfc, !PT ;  /* 0x0080000005057812 */ /* 0x000fc400078efcff */
[----:B------:R-:W-:Y:S02]  /*0b90*/  FSETP.NEU.FTZ.AND P0, PT, R3, R6, PT ;  /* 0x000000060300720b */ /* 0x000fe40003f1d000 */
[----:B------:R-:W-:Y:S02]  /*0ba0*/  SHF.L.U32 R8, R5, R8, RZ ;  /* 0x0000000805087219 */ /* 0x000fe400000006ff */
[----:B------:R-:W-:Y:S02]  /*0bb0*/  SEL R6, R7, RZ, P2 ;  /* 0x000000ff07067207 */ /* 0x000fe40001000000 */
[----:B------:R-:W-:Y:S02]  /*0bc0*/  ISETP.NE.AND P1, PT, R8, RZ, P1 ;  /* 0x000000ff0800720c */ /* 0x000fe40000f25270 */
[----:B------:R-:W-:Y:S02]  /*0bd0*/  SHF.R.U32.HI R6, RZ, R6, R5 ;  /* 0x00000006ff067219 */ /* 0x000fe40000011605 */
[----:B------:R-:W-:-:S02]  /*0be0*/  PLOP3.LUT P0, PT, P0, P1, PT, 0xf8, 0x8f ;  /* 0x00000000008f781c */ /* 0x000fc40000703f70 */
[----:B------:R-:W-:Y:S02]  /*0bf0*/  SHF.R.U32.HI R8, RZ, 0x1, R6 ;  /* 0x00000001ff087819 */ /* 0x000fe40000011606 */
[----:B------:R-:W-:-:S04]  /*0c00*/  SEL R3, RZ, 0x1, !P0 ;  /* 0x00000001ff037807 */ /* 0x000fc80004000000 */
[----:B------:R-:W-:-:S04]  /*0c10*/  LOP3.LUT R3, R3, 0x1, R8, 0xf8, !PT ;  /* 0x0000000103037812 */ /* 0x000fc800078ef808 */
[----:B------:R-:W-:-:S05]  /*0c20*/  LOP3.LUT R3, R3, R6, RZ, 0xc0, !PT ;  /* 0x0000000603037212 */ /* 0x000fca00078ec0ff */
[----:B------:R-:W-:-:S05]  /*0c30*/  IMAD.IADD R3, R8, 0x1, R3 ;  /* 0x0000000108037824 */ /* 0x000fca00078e0203 */
[----:B------:R-:W-:Y:S01]  /*0c40*/  LOP3.LUT R0, R3, R0, RZ, 0xfc, !PT ;  /* 0x0000000003007212 */ /* 0x000fe200078efcff */
[----:B------:R-:W-:Y:S06]  /*0c50*/  BRA `(.L_x_21) ;  /* 0x0000000000107947 */ /* 0x000fec0003800000 */
.L_x_20:
[----:B------:R-:W-:-:S04]  /*0c60*/  LOP3.LUT R0, R0, 0x80000000, RZ, 0xc0, !PT ;  /* 0x8000000000007812 */ /* 0x000fc800078ec0ff */
[----:B------:R-:W-:Y:S01]  /*0c70*/  LOP3.LUT R0, R0, 0x7f800000, RZ, 0xfc, !PT ;  /* 0x7f80000000007812 */ /* 0x000fe200078efcff */
[----:B------:R-:W-:Y:S06]  /*0c80*/  BRA `(.L_x_21) ;  /* 0x0000000000047947 */ /* 0x000fec0003800000 */
.L_x_19:
[----:B------:R-:W-:-:S07]  /*0c90*/  IMAD R0, R5, 0x800000, R0 ;  /* 0x0080000005007824 */ /* 0x000fce00078e0200 */
.L_x_21:
[----:B------:R-:W-:Y:S05]  /*0ca0*/  BSYNC.RECONVERGENT B2 ;  /* 0x0000000000027941 */ /* 0x000fea0003800200 */
.L_x_18:
[----:B------:R-:W-:Y:S05]  /*0cb0*/  BRA `(.L_x_22) ;  /* 0x0000000000207947 */ /* 0x000fea0003800000 */
.L_x_17:
[----:B------:R-:W-:-:S04]  /*0cc0*/  LOP3.LUT R0, R5, 0x80000000, R7, 0x48, !PT ;  /* 0x8000000005007812 */ /* 0x000fc800078e4807 */
[----:B------:R-:W-:Y:S01]  /*0cd0*/  LOP3.LUT R0, R0, 0x7f800000, RZ, 0xfc, !PT ;  /* 0x7f80000000007812 */ /* 0x000fe200078efcff */
[----:B------:R-:W-:Y:S06]  /*0ce0*/  BRA `(.L_x_22) ;  /* 0x0000000000147947 */ /* 0x000fec0003800000 */
.L_x_16:
[----:B------:R-:W-:Y:S01]  /*0cf0*/  LOP3.LUT R0, R5, 0x80000000, R7, 0x48, !PT ;  /* 0x8000000005007812 */ /* 0x000fe200078e4807 */
[----:B------:R-:W-:Y:S06]  /*0d00*/  BRA `(.L_x_22) ;  /* 0x00000000000c7947 */ /* 0x000fec0003800000 */
.L_x_15:
[----:B------:R-:W0:Y:S01]  /*0d10*/  MUFU.RSQ R0, -QNAN ;  /* 0xffc0000000007908 */ /* 0x000e220000001400 */
[----:B------:R-:W-:Y:S05]  /*0d20*/  BRA `(.L_x_22) ;  /* 0x0000000000047947 */ /* 0x000fea0003800000 */
.L_x_14:
[----:B------:R-:W-:-:S07]  /*0d30*/  FADD.FTZ R0, R0, R3 ;  /* 0x0000000300007221 */ /* 0x000fce0000010000 */
.L_x_22:
[----:B------:R-:W-:Y:S05]  /*0d40*/  BSYNC.RECONVERGENT B1 ;  /* 0x0000000000017941 */ /* 0x000fea0003800200 */
.L_x_12:
[----:B------:R-:W-:-:S04]  /*0d50*/  IMAD.MOV.U32 R5, RZ, RZ, 0x0 ;  /* 0x00000000ff057424 */ /* 0x000fc800078e00ff */
[----:B0-----:R-:W-:Y:S05]  /*0d60*/  RET.REL.NODEC R4 `(_Z12lutCalculatePiiii) ;  /* 0xfffffff004a47950 */ /* 0x001fea0003c3ffff */
.L_x_23:
        /* <DEDUP_REMOVED lines=9> */
.L_x_35:


//--------------------- .text._Z13AddHistogramsPiS_ii --------------------------
	.section	.text._Z13AddHistogramsPiS_ii,"ax",@progbits
	.align	128
        .global         _Z13AddHistogramsPiS_ii
        .type           _Z13AddHistogramsPiS_ii,@function
        .size           _Z13AddHistogramsPiS_ii,(.L_x_38 - _Z13AddHistogramsPiS_ii)
        .other          _Z13AddHistogramsPiS_ii,@"STO_CUDA_ENTRY STV_DEFAULT"
_Z13AddHistogramsPiS_ii:
.text._Z13AddHistogramsPiS_ii:
[----:B------:R-:W-:Y:S01]  /*0000*/  LDC R1, c[0x0][0x37c] ;  /* 0x0000df00ff017b82 */ /* 0x000fe20000000800 */
[----:B------:R-:W0:Y:S01]  /*0010*/  LDCU UR5, c[0x0][0x390] ;  /* 0x00007200ff0577ac */ /* 0x000e220008000800 */
[----:B------:R-:W1:Y:S01]  /*0020*/  S2R R0, SR_TID.X ;  /* 0x0000000000007919 */ /* 0x000e620000002100 */
[----:B------:R-:W-:Y:S01]  /*0030*/  HFMA2 R25, -RZ, RZ, 0, 0 ;  /* 0x00000000ff197431 */ /* 0x000fe200000001ff */
[----:B------:R-:W2:Y:S01]  /*0040*/  LDCU.64 UR8, c[0x0][0x358] ;  /* 0x00006b00ff0877ac */ /* 0x000ea20008000a00 */
[----:B0-----:R-:W-:-:S09]  /*0050*/  UISETP.GE.AND UP0, UPT, UR5, 0x1, UPT ;  /* 0x000000010500788c */ /* 0x001fd2000bf06270 */
[----:B--2---:R-:W-:Y:S05]  /*0060*/  BRA.U !UP0, `(.L_x_24) ;  /* 0x0000000508d07547 */ /* 0x004fea000b800000 */
[----:B------:R-:W-:Y:S01]  /*0070*/  UISETP.GE.U32.AND UP1, UPT, UR5, 0x10, UPT ;  /* 0x000000100500788c */ /* 0x000fe2000bf26070 */
[----:B------:R-:W-:Y:S01]  /*0080*/  MOV R25, RZ ;  /* 0x000000ff00197202 */ /* 0x000fe20000000f00 */
[----:B------:R-:W-:Y:S01]  /*0090*/  ULOP3.LUT UR6, UR5, 0xf, URZ, 0xc0, !UPT ;  /* 0x0000000f05067892 */ /* 0x000fe2000f8ec0ff */
[----:B------:R-:W-:-:S03]  /*00a0*/  UMOV UR4, URZ ;  /* 0x000000ff00047c82 */ /* 0x000fc60008000000 */
[----:B------:R-:W-:-:S03]  /*00b0*/  UISETP.NE.AND UP0, UPT, UR6, URZ, UPT ;  /* 0x000000ff0600728c */ /* 0x000fc6000bf05270 */
[----:B------:R-:W-:Y:S08]  /*00c0*/  BRA.U !UP1, `(.L_x_25) ;  /* 0x0000000109c87547 */ /* 0x000ff0000b800000 */
[----:B------:R-:W-:Y:S01]  /*00d0*/  ULOP3.LUT UR4, UR5, 0x7ffffff0, URZ, 0xc0, !UPT ;  /* 0x7ffffff005047892 */ /* 0x000fe2000f8ec0ff */
[----:B------:R-:W-:Y:S02]  /*00e0*/  MOV R25, RZ ;  /* 0x000000ff00197202 */ /* 0x000fe40000000f00 */
[----:B-1----:R-:W-:Y:S01]  /*00f0*/  MOV R24, R0 ;  /* 0x0000000000187202 */ /* 0x002fe20000000f00 */
[----:B------:R-:W-:-:S12]  /*0100*/  UIADD3 UR7, UPT, UPT, -UR4, URZ, URZ ;  /* 0x000000ff04077290 */ /* 0x000fd8000fffe1ff */
.L_x_26:
[----:B------:R-:W0:Y:S08]  /*0110*/  LDC.64 R16, c[0x0][0x388] ;  /* 0x0000e200ff107b82 */ /* 0x000e300000000a00 */
[----:B------:R-:W1:Y:S01]  /*0120*/  LDC R27, c[0x0][0x394] ;  /* 0x0000e500ff1b7b82 */ /* 0x000e620000000800 */
[----:B0-----:R-:W-:-:S05]  /*0130*/  IMAD.WIDE R16, R24, 0x4, R16 ;  /* 0x0000000418107825 */ /* 0x001fca00078e0210 */
[----:B------:R0:W2:Y:S01]  /*0140*/  LDG.E R26, desc[UR8][R16.64] ;  /* 0x00000008101a7981 */ /* 0x0000a2000c1e1900 */
[----:B-1----:R-:W-:-:S04]  /*0150*/  IMAD.WIDE R18, R27, 0x4, R16 ;  /* 0x000000041b127825 */ /* 0x002fc800078e0210 */
[C---:B------:R-:W-:Y:S02]  /*0160*/  IMAD.WIDE R20, R27.reuse, 0x4, R18 ;  /* 0x000000041b147825 */ /* 0x040fe400078e0212 */
[----:B------:R-:W2:Y:S02]  /*0170*/  LDG.E R18, desc[UR8][R18.64] ;  /* 0x0000000812127981 */ /* 0x000ea4000c1e1900 */
[C---:B------:R-:W-:Y:S02]  /*0180*/  IMAD.WIDE R2, R27.reuse, 0x4, R20 ;  /* 0x000000041b027825 */ /* 0x040fe400078e0214 */
[----:B------:R-:W3:Y:S02]  /*0190*/  LDG.E R20, desc[UR8][R20.64] ;  /* 0x0000000814147981 */ /* 0x000ee4000c1e1900 */
[C---:B------:R-:W-:Y:S02]  /*01a0*/  IMAD.WIDE R4, R27.reuse, 0x4, R2 ;  /* 0x000000041b047825 */ /* 0x040fe400078e0202 */
[----:B------:R1:W3:Y:S02]  /*01b0*/  LDG.E R19, desc[UR8][R2.64] ;  /* 0x0000000802137981 */ /* 0x0002e4000c1e1900 */
[----:B------:R-:W-:-:S02]  /*01c0*/  IMAD.WIDE R6, R27, 0x4, R4 ;  /* 0x000000041b067825 */ /* 0x000fc400078e0204 */
[----:B------:R-:W4:Y:S02]  /*01d0*/  LDG.E R4, desc[UR8][R4.64] ;  /* 0x0000000804047981 */ /* 0x000f24000c1e1900 */
[----:B------:R-:W-:-:S04]  /*01e0*/  IMAD.WIDE R8, R27, 0x4, R6 ;  /* 0x000000041b087825 */ /* 0x000fc800078e0206 */
[C---:B------:R-:W-:Y:S01]  /*01f0*/  IMAD.WIDE R10, R27.reuse, 0x4, R8 ;  /* 0x000000041b0a7825 */ /* 0x040fe200078e0208 */
[----:B------:R5:W4:Y:S04]  /*0200*/  LDG.E R5, desc[UR8][R6.64] ;  /* 0x0000000806057981 */ /* 0x000b28000c1e1900 */
[----:B------:R-:W4:Y:S01]  /*0210*/  LDG.E R8, desc[UR8][R8.64] ;  /* 0x0000000808087981 */ /* 0x000f22000c1e1900 */
[----:B------:R-:W-:-:S03]  /*0220*/  IMAD.WIDE R12, R27, 0x4, R10 ;  /* 0x000000041b0c7825 */ /* 0x000fc600078e020a */
[----:B------:R-:W4:Y:S01]  /*0230*/  LDG.E R11, desc[UR8][R10.64] ;  /* 0x000000080a0b7981 */ /* 0x000f22000c1e1900 */
[----:B------:R-:W-:-:S03]  /*0240*/  IMAD.WIDE R14, R27, 0x4, R12 ;  /* 0x000000041b0e7825 */ /* 0x000fc600078e020c */
[----:B------:R-:W4:Y:S01]  /*0250*/  LDG.E R12, desc[UR8][R12.64] ;  /* 0x000000080c0c7981 */ /* 0x000f22000c1e1900 */
[----:B0-----:R-:W-:-:S03]  /*0260*/  IMAD.WIDE R16, R27, 0x4, R14 ;  /* 0x000000041b107825 */ /* 0x001fc600078e020e */
[----:B------:R-:W4:Y:S01]  /*0270*/  LDG.E R15, desc[UR8][R14.64] ;  /* 0x000000080e0f7981 */ /* 0x000f22000c1e1900 */
[----:B------:R-:W-:-:S03]  /*0280*/  IMAD.WIDE R22, R27, 0x4, R16 ;  /* 0x000000041b167825 */ /* 0x000fc600078e0210 */
[----:B------:R-:W4:Y:S01]  /*0290*/  LDG.E R16, desc[UR8][R16.64] ;  /* 0x0000000810107981 */ /* 0x000f22000c1e1900 */
[----:B------:R-:W-:-:S03]  /*02a0*/  IMAD.WIDE R28, R27, 0x4, R22 ;  /* 0x000000041b1c7825 */ /* 0x000fc600078e0216 */
[----:B------:R-:W4:Y:S01]  /*02b0*/  LDG.E R23, desc[UR8][R22.64] ;  /* 0x0000000816177981 */ /* 0x000f22000c1e1900 */
[----:B-1----:R-:W-:-:S03]  /*02c0*/  IMAD.WIDE R2, R27, 0x4, R28 ;  /* 0x000000041b027825 */ /* 0x002fc600078e021c */
[----:B------:R-:W4:Y:S01]  /*02d0*/  LDG.E R28, desc[UR8][R28.64] ;  /* 0x000000081c1c7981 */ /* 0x000f22000c1e1900 */
[----:B-----5:R-:W-:-:S03]  /*02e0*/  IMAD.WIDE R6, R27, 0x4, R2 ;  /* 0x000000041b067825 */ /* 0x020fc600078e0202 */
[----:B------:R0:W5:Y:S02]  /*02f0*/  LDG.E R21, desc[UR8][R2.64] ;  /* 0x0000000802157981 */ /* 0x000164000c1e1900 */
[----:B0-----:R-:W-:Y:S02]  /*0300*/  IMAD.WIDE R2, R27, 0x4, R6 ;  /* 0x000000041b027825 */ /* 0x001fe400078e0206 */
[----:B------:R-:W5:Y:S04]  /*0310*/  LDG.E R7, desc[UR8][R6.64] ;  /* 0x0000000806077981 */ /* 0x000f68000c1e1900 */
[----:B------:R-:W5:Y:S01]  /*0320*/  LDG.E R9, desc[UR8][R2.64] ;  /* 0x0000000802097981 */ /* 0x000f62000c1e1900 */
[----:B------:R-:W-:-:S04]  /*0330*/  UIADD3 UR7, UPT, UPT, UR7, 0x10, URZ ;  /* 0x0000001007077890 */ /* 0x000fc8000fffe0ff */
[----:B------:R-:W-:Y:S01]  /*0340*/  UISETP.NE.AND UP1, UPT, UR7, URZ, UPT ;  /* 0x000000ff0700728c */ /* 0x000fe2000bf25270 */
[----:B------:R-:W-:Y:S02]  /*0350*/  LEA R24, R27, R24, 0x4 ;  /* 0x000000181b187211 */ /* 0x000fe400078e20ff */
[----:B--2---:R-:W-:-:S04]  /*0360*/  IADD3 R18, PT, PT, R18, R26, R25 ;  /* 0x0000001a12127210 */ /* 0x004fc80007ffe019 */
[----:B---3--:R-:W-:-:S04]  /*0370*/  IADD3 R18, PT, PT, R19, R20, R18 ;  /* 0x0000001413127210 */ /* 0x008fc80007ffe012 */
[----:B----4-:R-:W-:-:S04]  /*0380*/  IADD3 R4, PT, PT, R5, R4, R18 ;  /* 0x0000000405047210 */ /* 0x010fc80007ffe012 */
[----:B------:R-:W-:-:S04]  /*0390*/  IADD3 R4, PT, PT, R11, R8, R4 ;  /* 0x000000080b047210 */ /* 0x000fc80007ffe004 */
[----:B------:R-:W-:-:S04]  /*03a0*/  IADD3 R4, PT, PT, R15, R12, R4 ;  /* 0x0000000c0f047210 */ /* 0x000fc80007ffe004 */
[----:B------:R-:W-:-:S04]  /*03b0*/  IADD3 R4, PT, PT, R23, R16, R4 ;  /* 0x0000001017047210 */ /* 0x000fc80007ffe004 */
[----:B-----5:R-:W-:-:S04]  /*03c0*/  IADD3 R4, PT, PT, R21, R28, R4 ;  /* 0x0000001c15047210 */ /* 0x020fc80007ffe004 */
[----:B------:R-:W-:Y:S01]  /*03d0*/  IADD3 R25, PT, PT, R9, R7, R4 ;  /* 0x0000000709197210 */ /* 0x000fe20007ffe004 */
[----:B------:R-:W-:Y:S06]  /*03e0*/  BRA.U UP1, `(.L_x_26) ;  /* 0xfffffffd01487547 */ /* 0x000fec000b83ffff */
.L_x_25:
[----:B------:R-:W-:Y:S05]  /*03f0*/  BRA.U !UP0, `(.L_x_24) ;  /* 0x0000000108ec7547 */ /* 0x000fea000b800000 */
[----:B------:R-:W-:Y:S02]  /*0400*/  UISETP.GE.U32.AND UP0, UPT, UR6, 0x8, UPT ;  /* 0x000000080600788c */ /* 0x000fe4000bf06070 */
[----:B------:R-:W-:-:S04]  /*0410*/  ULOP3.LUT UR7, UR5, 0x7, URZ, 0xc0, !UPT ;  /* 0x0000000705077892 */ /* 0x000fc8000f8ec0ff */
[----:B------:R-:W-:-:S03]  /*0420*/  UISETP.NE.AND UP1, UPT, UR7, URZ, UPT ;  /* 0x000000ff0700728c */ /* 0x000fc6000bf25270 */
[----:B------:R-:W-:Y:S08]  /*0430*/  BRA.U !UP0, `(.L_x_27) ;  /* 0x0000000108607547 */ /* 0x000ff0000b800000 */
[----:B------:R-:W1:Y:S08]  /*0440*/  LDC R17, c[0x0][0x394] ;  /* 0x0000e500ff117b82 */ /* 0x000e700000000800 */
[----:B------:R-:W0:Y:S01]  /*0450*/  LDC.64 R6, c[0x0][0x388] ;  /* 0x0000e200ff067b82 */ /* 0x000e220000000a00 */
[----:B-1----:R-:W-:-:S04]  /*0460*/  IMAD R3, R17, UR4, R0 ;  /* 0x0000000411037c24 */ /* 0x002fc8000f8e0200 */
[----:B0-----:R-:W-:-:S04]  /*0470*/  IMAD.WIDE R6, R3, 0x4, R6 ;  /* 0x0000000403067825 */ /* 0x001fc800078e0206 */
[C---:B------:R-:W-:Y:S02]  /*0480*/  IMAD.WIDE R8, R17.reuse, 0x4, R6 ;  /* 0x0000000411087825 */ /* 0x040fe400078e0206 */
[----:B------:R-:W2:Y:S02]  /*0490*/  LDG.E R6, desc[UR8][R6.64] ;  /* 0x0000000806067981 */ /* 0x000ea4000c1e1900 */
[C---:B------:R-:W-:Y:S02]  /*04a0*/  IMAD.WIDE R10, R17.reuse, 0x4, R8 ;  /* 0x00000004110a7825 */ /* 0x040fe400078e0208 */
[----:B------:R-:W2:Y:S02]  /*04b0*/  LDG.E R8, desc[UR8][R8.64] ;  /* 0x0000000808087981 */ /* 0x000ea4000c1e1900 */
[C---:B------:R-:W-:Y:S02]  /*04c0*/  IMAD.WIDE R12, R17.reuse, 0x4, R10 ;  /* 0x00000004110c7825 */ /* 0x040fe400078e020a */
[----:B------:R-:W3:Y:S02]  /*04d0*/  LDG.E R10, desc[UR8][R10.64] ;  /* 0x000000080a0a7981 */ /* 0x000ee4000c1e1900 */
[----:B------:R-:W-:-:S02]  /*04e0*/  IMAD.WIDE R14, R17, 0x4, R12 ;  /* 0x00000004110e7825 */ /* 0x000fc400078e020c */
[----:B------:R-:W3:Y:S02]  /*04f0*/  LDG.E R12, desc[UR8][R12.64] ;  /* 0x000000080c0c7981 */ /* 0x000ee4000c1e1900 */
[C---:B------:R-:W-:Y:S02]  /*0500*/  IMAD.WIDE R2, R17.reuse, 0x4, R14 ;  /* 0x0000000411027825 */ /* 0x040fe400078e020e */
[----:B------:R-:W4:Y:S02]  /*0510*/  LDG.E R14, desc[UR8][R14.64] ;  /* 0x000000080e0e7981 */ /* 0x000f24000c1e1900 */
[C---:B------:R-:W-:Y:S02]  /*0520*/  IMAD.WIDE R4, R17.reuse, 0x4, R2 ;  /* 0x0000000411047825 */ /* 0x040fe400078e0202 */
[----:B------:R-:W4:Y:S02]  /*0530*/  LDG.E R2, desc[UR8][R2.64] ;  /* 0x0000000802027981 */ /* 0x000f24000c1e1900 */
[----:B------:R-:W-:-:S02]  /*0540*/  IMAD.WIDE R16, R17, 0x4, R4 ;  /* 0x0000000411107825 */ /* 0x000fc400078e0204 */
[----:B------:R-:W5:Y:S04]  /*0550*/  LDG.E R4, desc[UR8][R4.64] ;  /* 0x0000000804047981 */ /* 0x000f68000c1e1900 */
[----:B------:R-:W5:Y:S01]  /*0560*/  LDG.E R16, desc[UR8][R16.64] ;  /* 0x0000000810107981 */ /* 0x000f62000c1e1900 */
[----:B------:R-:W-:Y:S01]  /*0570*/  UIADD3 UR4, UPT, UPT, UR4, 0x8, URZ ;  /* 0x0000000804047890 */ /* 0x000fe2000fffe0ff */
[----:B--2---:R-:W-:-:S04]  /*0580*/  IADD3 R25, PT, PT, R8, R6, R25 ;  /* 0x0000000608197210 */ /* 0x004fc80007ffe019 */
[----:B---3--:R-:W-:-:S04]  /*0590*/  IADD3 R25, PT, PT, R12, R10, R25 ;  /* 0x0000000a0c197210 */ /* 0x008fc80007ffe019 */
[----:B----4-:R-:W-:-:S04]  /*05a0*/  IADD3 R25, PT, PT, R2, R14, R25 ;  /* 0x0000000e02197210 */ /* 0x010fc80007ffe019 */
[----:B-----5:R-:W-:-:S07]  /*05b0*/  IADD3 R25, PT, PT, R16, R4, R25 ;  /* 0x0000000410197210 */ /* 0x020fce0007ffe019 */
.L_x_27:
        /* <DEDUP_REMOVED lines=13> */
[----:B------:R-:W-:Y:S02]  /*0690*/  IMAD.WIDE R8, R9, 0x4, R6 ;  /* 0x0000000409087825 */ /* 0x000fe400078e0206 */
[----:B------:R-:W3:Y:S04]  /*06a0*/  LDG.E R6, desc[UR8][R6.64] ;  /* 0x0000000806067981 */ /* 0x000ee8000c1e1900 */
[----:B------:R-:W3:Y:S01]  /*06b0*/  LDG.E R8, desc[UR8][R8.64] ;  /* 0x0000000808087981 */ /* 0x000ee2000c1e1900 */
[----:B------:R-:W-:Y:S01]  /*06c0*/  UIADD3 UR4, UPT, UPT, UR4, 0x4, URZ ;  /* 0x0000000404047890 */ /* 0x000fe2000fffe0ff */
[----:B--2---:R-:W-:-:S04]  /*06d0*/  IADD3 R25, PT, PT, R4, R2, R25 ;  /* 0x0000000204197210 */ /* 0x004fc80007ffe019 */
[----:B---3--:R-:W-:-:S07]  /*06e0*/  IADD3 R25, PT, PT, R8, R6, R25 ;  /* 0x0000000608197210 */ /* 0x008fce0007ffe019 */
.L_x_28:
[----:B------:R-:W-:Y:S05]  /*06f0*/  BRA.U !UP1, `(.L_x_24) ;  /* 0x00000001092c7547 */ /* 0x000fea000b800000 */
[----:B------:R-:W1:Y:S01]  /*0700*/  LDC R6, c[0x0][0x394] ;  /* 0x0000e500ff067b82 */ /* 0x000e620000000800 */
[----:B------:R-:W-:-:S07]  /*0710*/  UIADD3 UR5, UPT, UPT, -UR5, URZ, URZ ;  /* 0x000000ff05057290 */ /* 0x000fce000fffe1ff */
[----:B------:R-:W0:Y:S01]  /*0720*/  LDC.64 R4, c[0x0][0x388] ;  /* 0x0000e200ff047b82 */ /* 0x000e220000000a00 */
[----:B-1----:R-:W-:-:S07]  /*0730*/  IMAD R7, R6, UR4, R0 ;  /* 0x0000000406077c24 */ /* 0x002fce000f8e0200 */
.L_x_29:
[----:B0-----:R-:W-:-:S06]  /*0740*/  IMAD.WIDE R2, R7, 0x4, R4 ;  /* 0x0000000407027825 */ /* 0x001fcc00078e0204 */
[----:B------:R-:W2:Y:S01]  /*0750*/  LDG.E R2, desc[UR8][R2.64] ;  /* 0x0000000802027981 */ /* 0x000ea2000c1e1900 */
[----:B------:R-:W-:Y:S01]  /*0760*/  UIADD3 UR5, UPT, UPT, UR5, 0x1, URZ ;  /* 0x0000000105057890 */ /* 0x000fe2000fffe0ff */
[----:B------:R-:W-:-:S03]  /*0770*/  IADD3 R7, PT, PT, R7, R6, RZ ;  /* 0x0000000607077210 */ /* 0x000fc60007ffe0ff */
[----:B------:R-:W-:Y:S01]  /*0780*/  UISETP.NE.AND UP0, UPT, UR5, URZ, UPT ;  /* 0x000000ff0500728c */ /* 0x000fe2000bf05270 */
[----:B--2---:R-:W-:-:S08]  /*0790*/  IADD3 R25, PT, PT, R2, R25, RZ ;  /* 0x0000001902197210 */ /* 0x004fd00007ffe0ff */
[----:B------:R-:W-:Y:S05]  /*07a0*/  BRA.U UP0, `(.L_x_29) ;  /* 0xfffffffd00e47547 */ /* 0x000fea000b83ffff */
.L_x_24:
[----:B------:R-:W1:Y:S02]  /*07b0*/  LDC.64 R2, c[0x0][0x380] ;  /* 0x0000e000ff027b82 */ /* 0x000e640000000a00 */
[----:B-1----:R-:W-:-:S05]  /*07c0*/  IMAD.WIDE.U32 R2, R0, 0x4, R2 ;  /* 0x0000000400027825 */ /* 0x002fca00078e0002 */
[----:B------:R-:W-:Y:S01]  /*07d0*/  STG.E desc[UR8][R2.64], R25 ;  /* 0x0000001902007986 */ /* 0x000fe2000c101908 */
[----:B------:R-:W-:Y:S05]  /*07e0*/  EXIT ;  /* 0x000000000000794d */ /* 0x000fea0003800000 */
.L_x_30:
        /* <DEDUP_REMOVED lines=9> */
.L_x_38:


//--------------------- .text._Z15kernelHistogramPiPhii --------------------------
	.section	.text._Z15kernelHistogramPiPhii,"ax",@progbits
	.align	128
        .global         _Z15kernelHistogramPiPhii
        .type           _Z15kernelHistogramPiPhii,@function
        .size           _Z15kernelHistogramPiPhii,(.L_x_39 - _Z15kernelHistogramPiPhii)
        .other          _Z15kernelHistogramPiPhii,@"STO_CUDA_ENTRY STV_DEFAULT"
_Z15kernelHistogramPiPhii:
.text._Z15kernelHistogramPiPhii:
[----:B------:R-:W-:Y:S01]  /*0000*/  LDC R1, c[0x0][0x37c] ;  /* 0x0000df00ff017b82 */ /* 0x000fe20000000800 */
[----:B------:R-:W0:Y:S07]  /*0010*/  S2R R7, SR_TID.X ;  /* 0x0000000000077919 */ /* 0x000e2e0000002100 */
[----:B------:R-:W0:Y:S01]  /*0020*/  S2UR UR8, SR_CTAID.X ;  /* 0x00000000000879c3 */ /* 0x000e220000002500 */
[----:B------:R-:W1:Y:S01]  /*0030*/  LDCU UR11, c[0x0][0x390] ;  /* 0x00007200ff0b77ac */ /* 0x000e620008000800 */
[----:B------:R-:W-:Y:S01]  /*0040*/  BSSY.RECONVERGENT B0, `(.L_x_31) ;  /* 0x000001d000007945 */ /* 0x000fe20003800200 */
[----:B------:R-:W-:Y:S01]  /*0050*/  UMOV UR4, 0x400 ;  /* 0x0000040000047882 */ /* 0x000fe20000000000 */
[----:B------:R-:W2:Y:S04]  /*0060*/  LDCU.64 UR6, c[0x0][0x358] ;  /* 0x00006b00ff0677ac */ /* 0x000ea80008000a00 */
[----:B------:R-:W0:Y:S01]  /*0070*/  LDC R4, c[0x0][0x360] ;  /* 0x0000d800ff047b82 */ /* 0x000e220000000800 */
[----:B------:R-:W3:Y:S01]  /*0080*/  LDCU UR9, c[0x0][0x370] ;  /* 0x00006e00ff0977ac */ /* 0x000ee20008000800 */
[----:B------:R-:W4:Y:S06]  /*0090*/  LDCU.64 UR12, c[0x0][0x388] ;  /* 0x00007100ff0c77ac */ /* 0x000f2c0008000a00 */
[----:B------:R-:W5:Y:S01]  /*00a0*/  S2UR UR5, SR_CgaCtaId ;  /* 0x00000000000579c3 */ /* 0x000f620000008800 */
[----:B-1----:R-:W-:Y:S01]  /*00b0*/  USHF.R.S32.HI UR10, URZ, 0x1f, UR11 ;  /* 0x0000001fff0a7899 */ /* 0x002fe2000801140b */
[----:B0-----:R-:W-:-:S02]  /*00c0*/  IMAD R0, R4, UR8, R7 ;  /* 0x0000000804007c24 */ /* 0x001fc4000f8e0207 */
[----:B---3--:R-:W-:-:S03]  /*00d0*/  IMAD R4, R4, UR9, RZ ;  /* 0x0000000904047c24 */ /* 0x008fc6000f8e02ff */
[----:B------:R-:W-:Y:S01]  /*00e0*/  ISETP.GE.U32.AND P0, PT, R0, UR11, PT ;  /* 0x0000000b00007c0c */ /* 0x000fe2000bf06070 */
[----:B-----5:R-:W-:-:S03]  /*00f0*/  ULEA UR4, UR5, UR4, 0x18 ;  /* 0x0000000405047291 */ /* 0x020fc6000f8ec0ff */
[----:B------:R-:W-:-:S03]  /*0100*/  ISETP.GE.U32.AND.EX P0, PT, RZ, UR10, PT, P0 ;  /* 0x0000000aff007c0c */ /* 0x000fc6000bf06100 */
[----:B------:R-:W-:-:S05]  /*0110*/  LEA R5, R7, UR4, 0x2 ;  /* 0x0000000407057c11 */ /* 0x000fca000f8e10ff */
[----:B------:R0:W-:Y:S01]  /*0120*/  STS [R5], RZ ;  /* 0x000000ff05007388 */ /* 0x0001e20000000800 */
[----:B------:R-:W-:Y:S06]  /*0130*/  BAR.SYNC.DEFER_BLOCKING 0x0 ;  /* 0x0000000000007b1d */ /* 0x000fec0000010000 */
[----:B--2-4-:R-:W-:Y:S05]  /*0140*/  @P0 BRA `(.L_x_32) ;  /* 0x0000000000300947 */ /* 0x014fea0003800000 */
[----:B------:R-:W-:Y:S02]  /*0150*/  IMAD.MOV.U32 R9, RZ, RZ, R0 ;  /* 0x000000ffff097224 */ /* 0x000fe400078e0000 */
[----:B------:R-:W-:-:S07]  /*0160*/  IMAD.MOV.U32 R6, RZ, RZ, RZ ;  /* 0x000000ffff067224 */ /* 0x000fce00078e00ff */
.L_x_33:
[----:B------:R-:W-:-:S04]  /*0170*/  IADD3 R2, P0, PT, R9, UR12, RZ ;  /* 0x0000000c09027c10 */ /* 0x000fc8000ff1e0ff */
[----:B------:R-:W-:-:S05]  /*0180*/  IADD3.X R3, PT, PT, R6, UR13, RZ, P0, !PT ;  /* 0x0000000d06037c10 */ /* 0x000fca00087fe4ff */
[----:B------:R-:W2:Y:S01]  /*0190*/  LDG.E.U8 R2, desc[UR6][R2.64] ;  /* 0x0000000602027981 */ /* 0x000ea2000c1e1100 */
[----:B------:R-:W-:-:S04]  /*01a0*/  IADD3 R9, P1, PT, R4, R9, RZ ;  /* 0x0000000904097210 */ /* 0x000fc80007f3e0ff */
[----:B------:R-:W-:Y:S01]  /*01b0*/  ISETP.GE.U32.AND P0, PT, R9, UR11, PT ;  /* 0x0000000b09007c0c */ /* 0x000fe2000bf06070 */
[----:B------:R-:W-:-:S05]  /*01c0*/  IMAD.X R6, RZ, RZ, R6, P1 ;  /* 0x000000ffff067224 */ /* 0x000fca00008e0606 */
[----:B------:R-:W-:Y:S02]  /*01d0*/  ISETP.GE.U32.AND.EX P0, PT, R6, UR10, PT, P0 ;  /* 0x0000000a06007c0c */ /* 0x000fe4000bf06100 */
[----:B-12---:R-:W-:-:S05]  /*01e0*/  LEA R0, R2, UR4, 0x2 ;  /* 0x0000000402007c11 */ /* 0x006fca000f8e10ff */
[----:B------:R1:W-:Y:S06]  /*01f0*/  ATOMS.POPC.INC.32 RZ, [R0+URZ] ;  /* 0x0000000000ff7f8c */ /* 0x0003ec000d8000ff */
[----:B------:R-:W-:Y:S05]  /*0200*/  @!P0 BRA `(.L_x_33) ;  /* 0xfffffffc00d88947 */ /* 0x000fea000383ffff */
.L_x_32:
[----:B------:R-:W-:Y:S05]  /*0210*/  BSYNC.RECONVERGENT B0 ;  /* 0x0000000000007941 */ /* 0x000fea0003800200 */
.L_x_31:
[----:B------:R-:W-:Y:S08]  /*0220*/  BAR.SYNC.DEFER_BLOCKING 0x0 ;  /* 0x0000000000007b1d */ /* 0x000ff00000010000 */
[----:B-1----:R-:W1:Y:S08]  /*0230*/  LDC R0, c[0x0][0x394] ;  /* 0x0000e500ff007b82 */ /* 0x002e700000000800 */
[----:B------:R-:W2:Y:S01]  /*0240*/  LDC.64 R2, c[0x0][0x380] ;  /* 0x0000e000ff027b82 */ /* 0x000ea20000000a00 */
[----:B0-----:R-:W0:Y:S01]  /*0250*/  LDS R5, [R5] ;  /* 0x0000000005057984 */ /* 0x001e220000000800 */
[----:B-1----:R-:W-:-:S04]  /*0260*/  IMAD R7, R0, UR8, R7 ;  /* 0x0000000800077c24 */ /* 0x002fc8000f8e0207 */
[----:B--2---:R-:W-:-:S05]  /*0270*/  IMAD.WIDE.U32 R2, R7, 0x4, R2 ;  /* 0x0000000407027825 */ /* 0x004fca00078e0002 */
[----:B0-----:R-:W-:Y:S01]  /*0280*/  STG.E desc[UR6][R2.64], R5 ;  /* 0x0000000502007986 */ /* 0x001fe2000c101906 */
[----:B------:R-:W-:Y:S05]  /*0290*/  EXIT ;  /* 0x000000000000794d */ /* 0x000fea0003800000 */
.L_x_34:
        /* <DEDUP_REMOVED lines=14> */
.L_x_39:


//--------------------- .nv.shared.reserved.0     --------------------------
	.section	.nv.shared.reserved.0,"aw",@nobits
	.weak		__nv_reservedSMEM_offset_0_alias
	.size		__nv_reservedSMEM_offset_0_alias, 0, 64
	.other		__nv_reservedSMEM_offset_0_alias,@"STO_CUDA_RESERVED_SHARED STV_DEFAULT"
__nv_reservedSMEM_offset_0_alias:
	.zero		0
	.zero		64


//--------------------- .nv.shared._Z15kernelHistogramPiPhii --------------------------
	.section	.nv.shared._Z15kernelHistogramPiPhii,"aw",@nobits
	.sectionflags	@""
	.align	4
.nv.shared._Z15kernelHistogramPiPhii:
	.zero		2048


//--------------------- .nv.constant0._Z11imageCreatePhS_i --------------------------
	.section	.nv.constant0._Z11imageCreatePhS_i,"a",@progbits
	.sectionflags	@""
	.align	4
.nv.constant0._Z11imageCreatePhS_i:
	.zero		916


//--------------------- .nv.constant0._Z12lutCalculatePiiii --------------------------
	.section	.nv.constant0._Z12lutCalculatePiiii,"a",@progbits
	.sectionflags	@""
	.align	4
.nv.constant0._Z12lutCalculatePiiii:
	.zero		916


//--------------------- .nv.constant0._Z13AddHistogramsPiS_ii --------------------------
	.section	.nv.constant0._Z13AddHistogramsPiS_ii,"a",@progbits
	.sectionflags	@""
	.align	4
.nv.constant0._Z13AddHistogramsPiS_ii:
	.zero		920


//--------------------- .nv.constant0._Z15kernelHistogramPiPhii --------------------------
	.section	.nv.constant0._Z15kernelHistogramPiPhii,"a",@progbits
	.sectionflags	@""
	.align	4
.nv.constant0._Z15kernelHistogramPiPhii:
	.zero		920


//--------------------- SYMBOLS --------------------------

	.type		.nv.reservedSmem.offset0,@object
	.size		.nv.reservedSmem.offset0,0x4
	.type		.nv.reservedSmem.cap,@object
	.size		.nv.reservedSmem.cap,0x4
